// auto-generated by cutlass_sweep.gemm — config: {"arch": "sm_100", "cluster_m": 2, "cluster_n": 2, "dtype": "e4m3", "dtype_b": "e4m3", "layout": "nt", "stages": 0, "tile_k": 64, "tile_m": 64, "tile_n": 128}
#include "cutlass/cutlass.h"
#include "cutlass/gemm/collective/collective_builder.hpp"
#include "cutlass/gemm/device/gemm_universal_adapter.h"
#include "cutlass/gemm/kernel/gemm_universal.hpp"
#include "cutlass/epilogue/collective/collective_builder.hpp"

using ElemA = cutlass::float_e4m3_t;
using ElemB = cutlass::float_e4m3_t;
using ElemCD = cutlass::float_e4m3_t;
using Acc  = float;
using TileShape    = cute::Shape<cute::_64, cute::_128, cute::_64>;
using ClusterShape = cute::Shape<cute::_2, cute::_2, cute::_1>;

using CollectiveEpilogue = typename cutlass::epilogue::collective::CollectiveBuilder<
    cutlass::arch::Sm100, cutlass::arch::OpClassTensorOp,
    TileShape, ClusterShape,
    cutlass::epilogue::collective::EpilogueTileAuto,
    Acc, Acc,
    ElemCD, cutlass::layout::RowMajor, 128 / cutlass::sizeof_bits<ElemCD>::value,
    ElemCD, cutlass::layout::RowMajor, 128 / cutlass::sizeof_bits<ElemCD>::value,
    cutlass::epilogue::collective::EpilogueScheduleAuto
  >::CollectiveOp;

using CollectiveMainloop = typename cutlass::gemm::collective::CollectiveBuilder<
    cutlass::arch::Sm100, cutlass::arch::OpClassTensorOp,
    ElemA, cutlass::layout::RowMajor, 128 / cutlass::sizeof_bits<ElemA>::value,
    ElemB, cutlass::layout::ColumnMajor, 128 / cutlass::sizeof_bits<ElemB>::value,
    Acc,
    TileShape, ClusterShape,
    cutlass::gemm::collective::StageCountAutoCarveout<static_cast<int>(sizeof(typename CollectiveEpilogue::SharedStorage))>,
    cutlass::gemm::collective::KernelScheduleAuto
  >::CollectiveOp;

using GemmKernel = cutlass::gemm::kernel::GemmUniversal<
    cute::Shape<int,int,int,int>,
    CollectiveMainloop,
    CollectiveEpilogue
>;
using Gemm = cutlass::gemm::device::GemmUniversalAdapter<GemmKernel>;

// Force the device kernel symbol into the cubin without needing a host main.
auto* _anchor = &cutlass::device_kernel<GemmKernel>;


// ===== COMPILED SASS (sm_100a) =====

	.target	sm_100a

	.elftype	@"ET_EXEC"


//--------------------- .note.nv.tkinfo           --------------------------
	.section	.note.nv.tkinfo,"",@"SHT_NOTE"
	.sectionflags	@"SHF_NOTE_NV_TKINFO"
	.tkinfo
        /*0018*/ 	.word	0x00000002
        /*0030*/ 	.string	""
        /*0030*/ 	.string	"ptxas"
        /*0030*/ 	.string	"Cuda compilation tools, release 13.0, V13.0.88"
        /*0030*/ 	.string	"Build cuda_13.0.r13.0/compiler.36424714_0"
        /*0030*/ 	.string	"-arch sm_100a -m 64 "



//--------------------- .note.nv.cuinfo           --------------------------
	.section	.note.nv.cuinfo,"",@"SHT_NOTE"
	.sectionflags	@"SHF_NOTE_NV_CUINFO"
        /*0018*/ 	.short	0x0002
        /*001a*/ 	.short	0x0064
        /*001c*/ 	.short	0x0082
	.zero		2


//--------------------- .nv.info                  --------------------------
	.section	.nv.info,"",@"SHT_CUDA_INFO"
	.align	4


	//----- nvinfo : EIATTR_REGCOUNT
	.align		4
        /*0000*/ 	.byte	0x04, 0x2f
        /*0002*/ 	.short	(.L_19 - .L_18)
	.align		4
.L_18:
        /*0004*/ 	.word	index@(_ZN7cutlass13device_kernelINS_4gemm6kernel13GemmUniversalIN4cute5tupleIJiiiiEEENS1_10collective13CollectiveMmaINS1_35MainloopSm100TmaUmmaWarpSpecializedILi17ELi2ELi4ENS5_IJNS4_1CILi2EEESB_NSA_ILi1EEEEEEEENS5_IJNSA_ILi64EEENSA_ILi128EEESF_EEENS_12float_e4m3_tENS5_IJlSC_lEEESI_SJ_NS4_8TiledMMAINS4_8MMA_AtomIJNS4_10MMA_TraitsINS4_19SM100_MMA_F8F6F4_SSEJSI_SI_fSF_SG_NS4_17integral_constantINS4_4UMMA5MajorELSQ_0EEESR_NSO_INSP_7ScaleInELSS_0EEEST_EEEEEENS4_6LayoutINS5_IJSC_SC_SC_EEENS5_IJNSA_ILi0EEESY_SY_EEEEENS5_IJNS4_10UnderscoreES11_S11_EEEEENS4_23SM90_TMA_LOAD_MULTICASTENS4_14ComposedLayoutINS4_7SwizzleILi2ELi4ELi3EEENS4_18smem_ptr_flag_bitsILi8EEENSW_INS5_IJNSA_ILi8EEESF_EEENS5_IJSF_SC_EEEEEEEvNS4_8identityES14_S1E_vS1F_EENS_8epilogue10collective18CollectiveEpilogueINS1H_23Sm100TmaWarpSpecializedILi2ELi2ELi32ELb0ELb0EEEJSH_NS5_IJNSW_ISF_SC_EES1M_EEESI_SJ_SI_SJ_NS1H_6fusion15FusionCallbacksIS1L_NS1O_17LinearCombinationISI_fSI_fLNS_15FloatRoundStyleE2EEESH_S1N_JEEENS4_5SM1004TMEM4LOAD26SM100_TMEM_LOAD_16dp32b32xENS4_13SM90_TMA_LOADES1E_NS4_39AutoVectorizingCopyWithAssumedAlignmentILi128EEENS4_14SM90_TMA_STOREES1E_S20_S20_EEEvvEEEEvNT_6ParamsE)
        /*0008*/ 	.word	0x00000072


	//----- nvinfo : EIATTR_FRAME_SIZE
	.align		4
.L_19:
        /*000c*/ 	.byte	0x04, 0x11
        /*000e*/ 	.short	(.L_21 - .L_20)
	.align		4
.L_20:
        /*0010*/ 	.word	index@($__internal_2_$__cuda_sm10x_tcgen05_guardrail_trap_unallocated_columns_being_dealloced)
        /*0014*/ 	.word	0x00000000


	//----- nvinfo : EIATTR_FRAME_SIZE
	.align		4
.L_21:
        /*0018*/ 	.byte	0x04, 0x11
        /*001a*/ 	.short	(.L_23 - .L_22)
	.align		4
.L_22:
        /*001c*/ 	.word	index@($__internal_1_$__cuda_sm10x_tcgen05_guardrail_trap_phase_invalid_during_alloc)
        /*0020*/ 	.word	0x00000000


	//----- nvinfo : EIATTR_FRAME_SIZE
	.align		4
.L_23:
        /*0024*/ 	.byte	0x04, 0x11
        /*0026*/ 	.short	(.L_25 - .L_24)
	.align		4
.L_24:
        /*0028*/ 	.word	index@($__internal_0_$__cuda_sm10x_tcgen05_guardrail_trap_col_being_dealloced_not_returned_by_alloc)
        /*002c*/ 	.word	0x00000000


	//----- nvinfo : EIATTR_FRAME_SIZE
	.align		4
.L_25:
        /*0030*/ 	.byte	0x04, 0x11
        /*0032*/ 	.short	(.L_27 - .L_26)
	.align		4
.L_26:
        /*0034*/ 	.word	index@(_ZN7cutlass13device_kernelINS_4gemm6kernel13GemmUniversalIN4cute5tupleIJiiiiEEENS1_10collective13CollectiveMmaINS1_35MainloopSm100TmaUmmaWarpSpecializedILi17ELi2ELi4ENS5_IJNS4_1CILi2EEESB_NSA_ILi1EEEEEEEENS5_IJNSA_ILi64EEENSA_ILi128EEESF_EEENS_12float_e4m3_tENS5_IJlSC_lEEESI_SJ_NS4_8TiledMMAINS4_8MMA_AtomIJNS4_10MMA_TraitsINS4_19SM100_MMA_F8F6F4_SSEJSI_SI_fSF_SG_NS4_17integral_constantINS4_4UMMA5MajorELSQ_0EEESR_NSO_INSP_7ScaleInELSS_0EEEST_EEEEEENS4_6LayoutINS5_IJSC_SC_SC_EEENS5_IJNSA_ILi0EEESY_SY_EEEEENS5_IJNS4_10UnderscoreES11_S11_EEEEENS4_23SM90_TMA_LOAD_MULTICASTENS4_14ComposedLayoutINS4_7SwizzleILi2ELi4ELi3EEENS4_18smem_ptr_flag_bitsILi8EEENSW_INS5_IJNSA_ILi8EEESF_EEENS5_IJSF_SC_EEEEEEEvNS4_8identityES14_S1E_vS1F_EENS_8epilogue10collective18CollectiveEpilogueINS1H_23Sm100TmaWarpSpecializedILi2ELi2ELi32ELb0ELb0EEEJSH_NS5_IJNSW_ISF_SC_EES1M_EEESI_SJ_SI_SJ_NS1H_6fusion15FusionCallbacksIS1L_NS1O_17LinearCombinationISI_fSI_fLNS_15FloatRoundStyleE2EEESH_S1N_JEEENS4_5SM1004TMEM4LOAD26SM100_TMEM_LOAD_16dp32b32xENS4_13SM90_TMA_LOADES1E_NS4_39AutoVectorizingCopyWithAssumedAlignmentILi128EEENS4_14SM90_TMA_STOREES1E_S20_S20_EEEvvEEEEvNT_6ParamsE)
        /*0038*/ 	.word	0x00000000


	//----- nvinfo : EIATTR_MIN_STACK_SIZE
	.align		4
.L_27:
        /*003c*/ 	.byte	0x04, 0x12
        /*003e*/ 	.short	(.L_29 - .L_28)
	.align		4
.L_28:
        /*0040*/ 	.word	index@(_ZN7cutlass13device_kernelINS_4gemm6kernel13GemmUniversalIN4cute5tupleIJiiiiEEENS1_10collective13CollectiveMmaINS1_35MainloopSm100TmaUmmaWarpSpecializedILi17ELi2ELi4ENS5_IJNS4_1CILi2EEESB_NSA_ILi1EEEEEEEENS5_IJNSA_ILi64EEENSA_ILi128EEESF_EEENS_12float_e4m3_tENS5_IJlSC_lEEESI_SJ_NS4_8TiledMMAINS4_8MMA_AtomIJNS4_10MMA_TraitsINS4_19SM100_MMA_F8F6F4_SSEJSI_SI_fSF_SG_NS4_17integral_constantINS4_4UMMA5MajorELSQ_0EEESR_NSO_INSP_7ScaleInELSS_0EEEST_EEEEEENS4_6LayoutINS5_IJSC_SC_SC_EEENS5_IJNSA_ILi0EEESY_SY_EEEEENS5_IJNS4_10UnderscoreES11_S11_EEEEENS4_23SM90_TMA_LOAD_MULTICASTENS4_14ComposedLayoutINS4_7SwizzleILi2ELi4ELi3EEENS4_18smem_ptr_flag_bitsILi8EEENSW_INS5_IJNSA_ILi8EEESF_EEENS5_IJSF_SC_EEEEEEEvNS4_8identityES14_S1E_vS1F_EENS_8epilogue10collective18CollectiveEpilogueINS1H_23Sm100TmaWarpSpecializedILi2ELi2ELi32ELb0ELb0EEEJSH_NS5_IJNSW_ISF_SC_EES1M_EEESI_SJ_SI_SJ_NS1H_6fusion15FusionCallbacksIS1L_NS1O_17LinearCombinationISI_fSI_fLNS_15FloatRoundStyleE2EEESH_S1N_JEEENS4_5SM1004TMEM4LOAD26SM100_TMEM_LOAD_16dp32b32xENS4_13SM90_TMA_LOADES1E_NS4_39AutoVectorizingCopyWithAssumedAlignmentILi128EEENS4_14SM90_TMA_STOREES1E_S20_S20_EEEvvEEEEvNT_6ParamsE)
        /*0044*/ 	.word	0x00000000
.L_29:


//--------------------- .nv.compat                --------------------------
	.section	.nv.compat,"",@"SHT_CUDA_COMPAT_INFO"
	.align	4
        /*0000*/ 	.byte	0x02, 0x09, 0x01, 0x00, 0x02, 0x02, 0x02, 0x00, 0x02, 0x05, 0x05, 0x00, 0x03, 0x07, 0x01, 0x01
        /*0010*/ 	.byte	0x02, 0x03, 0x01, 0x00, 0x02, 0x06, 0x01, 0x00, 0x04, 0x0b, 0x08, 0x00, 0x09, 0x00, 0x00, 0x00
        /*0020*/ 	.byte	0x00, 0x00, 0x00, 0x00


//--------------------- .nv.info._ZN7cutlass13device_kernelINS_4gemm6kernel13GemmUniversalIN4cute5tupleIJiiiiEEENS1_10collective13CollectiveMmaINS1_35MainloopSm100TmaUmmaWarpSpecializedILi17ELi2ELi4ENS5_IJNS4_1CILi2EEESB_NSA_ILi1EEEEEEEENS5_IJNSA_ILi64EEENSA_ILi128EEESF_EEENS_12float_e4m3_tENS5_IJlSC_lEEESI_SJ_NS4_8TiledMMAINS4_8MMA_AtomIJNS4_10MMA_TraitsINS4_19SM100_MMA_F8F6F4_SSEJSI_SI_fSF_SG_NS4_17integral_constantINS4_4UMMA5MajorELSQ_0EEESR_NSO_INSP_7ScaleInELSS_0EEEST_EEEEEENS4_6LayoutINS5_IJSC_SC_SC_EEENS5_IJNSA_ILi0EEESY_SY_EEEEENS5_IJNS4_10UnderscoreES11_S11_EEEEENS4_23SM90_TMA_LOAD_MULTICASTENS4_14ComposedLayoutINS4_7SwizzleILi2ELi4ELi3EEENS4_18smem_ptr_flag_bitsILi8EEENSW_INS5_IJNSA_ILi8EEESF_EEENS5_IJSF_SC_EEEEEEEvNS4_8identityES14_S1E_vS1F_EENS_8epilogue10collective18CollectiveEpilogueINS1H_23Sm100TmaWarpSpecializedILi2ELi2ELi32ELb0ELb0EEEJSH_NS5_IJNSW_ISF_SC_EES1M_EEESI_SJ_SI_SJ_NS1H_6fusion15FusionCallbacksIS1L_NS1O_17LinearCombinationISI_fSI_fLNS_15FloatRoundStyleE2EEESH_S1N_JEEENS4_5SM1004TMEM4LOAD26SM100_TMEM_LOAD_16dp32b32xENS4_13SM90_TMA_LOADES1E_NS4_39AutoVectorizingCopyWithAssumedAlignmentILi128EEENS4_14SM90_TMA_STOREES1E_S20_S20_EEEvvEEEEvNT_6ParamsE --------------------------
	.section	.nv.info._ZN7cutlass13device_kernelINS_4gemm6kernel13GemmUniversalIN4cute5tupleIJiiiiEEENS1_10collective13CollectiveMmaINS1_35MainloopSm100TmaUmmaWarpSpecializedILi17ELi2ELi4ENS5_IJNS4_1CILi2EEESB_NSA_ILi1EEEEEEEENS5_IJNSA_ILi64EEENSA_ILi128EEESF_EEENS_12float_e4m3_tENS5_IJlSC_lEEESI_SJ_NS4_8TiledMMAINS4_8MMA_AtomIJNS4_10MMA_TraitsINS4_19SM100_MMA_F8F6F4_SSEJSI_SI_fSF_SG_NS4_17integral_constantINS4_4UMMA5MajorELSQ_0EEESR_NSO_INSP_7ScaleInELSS_0EEEST_EEEEEENS4_6LayoutINS5_IJSC_SC_SC_EEENS5_IJNSA_ILi0EEESY_SY_EEEEENS5_IJNS4_10UnderscoreES11_S11_EEEEENS4_23SM90_TMA_LOAD_MULTICASTENS4_14ComposedLayoutINS4_7SwizzleILi2ELi4ELi3EEENS4_18smem_ptr_flag_bitsILi8EEENSW_INS5_IJNSA_ILi8EEESF_EEENS5_IJSF_SC_EEEEEEEvNS4_8identityES14_S1E_vS1F_EENS_8epilogue10collective18CollectiveEpilogueINS1H_23Sm100TmaWarpSpecializedILi2ELi2ELi32ELb0ELb0EEEJSH_NS5_IJNSW_ISF_SC_EES1M_EEESI_SJ_SI_SJ_NS1H_6fusion15FusionCallbacksIS1L_NS1O_17LinearCombinationISI_fSI_fLNS_15FloatRoundStyleE2EEESH_S1N_JEEENS4_5SM1004TMEM4LOAD26SM100_TMEM_LOAD_16dp32b32xENS4_13SM90_TMA_LOADES1E_NS4_39AutoVectorizingCopyWithAssumedAlignmentILi128EEENS4_14SM90_TMA_STOREES1E_S20_S20_EEEvvEEEEvNT_6ParamsE,"",@"SHT_CUDA_INFO"
	.sectionflags	@""
	.align	4


	//----- nvinfo : EIATTR_CUDA_API_VERSION
	.align		4
        /*0000*/ 	.byte	0x04, 0x37
        /*0002*/ 	.short	(.L_31 - .L_30)
.L_30:
        /*0004*/ 	.word	0x00000082


	//----- nvinfo : EIATTR_KPARAM_INFO
	.align		4
.L_31:
        /*0008*/ 	.byte	0x04, 0x17
        /*000a*/ 	.short	(.L_33 - .L_32)
.L_32:
        /*000c*/ 	.word	0x00000000
        /*0010*/ 	.short	0x0000
        /*0012*/ 	.short	0x0000
        /*0014*/ 	.byte	0x00, 0xf0, 0x01, 0x20


	//----- nvinfo : EIATTR_AT_ENTRY_FRAGMENTS
	.align		4
.L_33:
        /*0018*/ 	.byte	0x04, 0x4f
        /*001a*/ 	.short	(.L_35 - .L_34)


	//   ....[0]....
.L_34:
        /*001c*/ 	.word	0x00000006


	//----- nvinfo : EIATTR_RESERVED_SMEM_USED
	.align		4
.L_35:
        /*0020*/ 	.byte	0x01, 0x41
	.zero		2


	//----- nvinfo : EIATTR_SPARSE_MMA_MASK
	.align		4
        /*0024*/ 	.byte	0x03, 0x50
        /*0026*/ 	.short	0x0000


	//----- nvinfo : EIATTR_TCGEN05_1CTA_USED
	.align		4
        /*0028*/ 	.byte	0x01, 0x51
	.zero		2


	//----- nvinfo : EIATTR_MAXREG_COUNT
	.align		4
        /*002c*/ 	.byte	0x03, 0x1b
        /*002e*/ 	.short	0x00ff


	//----- nvinfo : EIATTR_NUM_BARRIERS
	.align		4
        /*0030*/ 	.byte	0x02, 0x4c
        /*0032*/ 	.byte	0x07
	.zero		1


	//----- nvinfo : EIATTR_EXTERNS
	.align		4
        /*0034*/ 	.byte	0x04, 0x0f
        /*0036*/ 	.short	(.L_37 - .L_36)


	//   ....[0]....
	.align		4
.L_36:
        /*0038*/ 	.word	index@(__assertfail)


	//----- nvinfo : EIATTR_MERCURY_ISA_VERSION
	.align		4
.L_37:
        /*003c*/ 	.byte	0x03, 0x5f
        /*003e*/ 	.short	0x0101


	//----- nvinfo : EIATTR_INT_WARP_WIDE_INSTR_OFFSETS
	.align		4
        /*0040*/ 	.byte	0x04, 0x31
        /*0042*/ 	.short	(.L_39 - .L_38)


	//   ....[0]....
.L_38:
        /*0044*/ 	.word	0x00004630


	//   ....[1]....
        /*0048*/ 	.word	0x00004650


	//   ....[2]....
        /*004c*/ 	.word	0x00004680


	//   ....[3]....
        /*0050*/ 	.word	0x000051c0


	//   ....[4]....
        /*0054*/ 	.word	0x00005230


	//   ....[5]....
        /*0058*/ 	.word	0x00005300


	//   ....[6]....
        /*005c*/ 	.word	0x000053b0


	//----- nvinfo : EIATTR_COOP_GROUP_MASK_REGIDS
	.align		4
.L_39:
        /*0060*/ 	.byte	0x04, 0x29
        /*0062*/ 	.short	(.L_41 - .L_40)


	//   ....[0]....
.L_40:
        /*0064*/ 	.word	0xffffffff


	//   ....[1]....
        /*0068*/ 	.word	0xffffffff


	//   ....[2]....
        /*006c*/ 	.word	0xffffffff


	//   ....[3]....
        /*0070*/ 	.word	0xffffffff


	//   ....[4]....
        /*0074*/ 	.word	0xffffffff


	//   ....[5]....
        /*0078*/ 	.word	0xffffffff


	//   ....[6]....
        /*007c*/ 	.word	0xffffffff


	//   ....[7]....
        /*0080*/ 	.word	0xffffffff


	//   ....[8]....
        /*0084*/ 	.word	0xffffffff


	//   ....[9]....
        /*0088*/ 	.word	0xffffffff


	//   ....[10]....
        /*008c*/ 	.word	0xffffffff


	//   ....[11]....
        /*0090*/ 	.word	0xffffffff


	//   ....[12]....
        /*0094*/ 	.word	0xffffffff


	//   ....[13]....
        /*0098*/ 	.word	0xffffffff


	//----- nvinfo : EIATTR_COOP_GROUP_INSTR_OFFSETS
	.align		4
.L_41:
        /*009c*/ 	.byte	0x04, 0x28
        /*009e*/ 	.short	(.L_43 - .L_42)


	//   ....[0]....
.L_42:
        /*00a0*/ 	.word	0x00000080


	//   ....[1]....
        /*00a4*/ 	.word	0x000004f0


	//   ....[2]....
        /*00a8*/ 	.word	0x00000870


	//   ....[3]....
        /*00ac*/ 	.word	0x000009d0


	//   ....[4]....
        /*00b0*/ 	.word	0x00000ad0


	//   ....[5]....
        /*00b4*/ 	.word	0x00000c40


	//   ....[6]....
        /*00b8*/ 	.word	0x00000de0


	//   ....[7]....
        /*00bc*/ 	.word	0x00000f90


	//   ....[8]....
        /*00c0*/ 	.word	0x000022e0


	//   ....[9]....
        /*00c4*/ 	.word	0x00003900


	//   ....[10]....
        /*00c8*/ 	.word	0x00003b10


	//   ....[11]....
        /*00cc*/ 	.word	0x00003b40


	//   ....[12]....
        /*00d0*/ 	.word	0x00004510


	//   ....[13]....
        /*00d4*/ 	.word	0x00004740


	//----- nvinfo : EIATTR_VRC_CTA_INIT_COUNT
	.align		4
.L_43:
        /*00d8*/ 	.byte	0x02, 0x4a
        /*00da*/ 	.byte	0x80
	.zero		1


	//----- nvinfo : EIATTR_SYSCALL_OFFSETS
	.align		4
        /*00dc*/ 	.byte	0x04, 0x46
        /*00de*/ 	.short	(.L_45 - .L_44)


	//   ....[0]....
.L_44:
        /*00e0*/ 	.word	0x00005fc0


	//   ....[1]....
        /*00e4*/ 	.word	0x00006100


	//   ....[2]....
        /*00e8*/ 	.word	0x00006930


	//   ....[3]....
        /*00ec*/ 	.word	0x000076c0


	//----- nvinfo : EIATTR_MBARRIER_INSTR_OFFSETS
	.align		4
.L_45:
        /*00f0*/ 	.byte	0x04, 0x39
        /*00f2*/ 	.short	(.L_47 - .L_46)


	//   ....[0]....
.L_46:
        /*00f4*/ 	.word	0x00000630
        /*00f8*/ 	.word	0x000000ff
        /*00fc*/ 	.word	0x00000000
        /*0100*/ 	.short	0x0100
        /*0102*/ 	.byte	0x04
	.zero		1


	//   ....[1]....
        /*0104*/ 	.word	0x00000640
        /*0108*/ 	.word	0x000000ff
        /*010c*/ 	.word	0x00000088
        /*0110*/ 	.short	0x0100
        /*0112*/ 	.byte	0x04
	.zero		1


	//   ....[2]....
        /*0114*/ 	.word	0x00000650
        /*0118*/ 	.word	0x000000ff
        /*011c*/ 	.word	0x00000008
        /*0120*/ 	.short	0x0100
        /*0122*/ 	.byte	0x04
	.zero		1


	//   ....[3]....
        /*0124*/ 	.word	0x00000660
        /*0128*/ 	.word	0x000000ff
        /*012c*/ 	.word	0x00000090
        /*0130*/ 	.short	0x0100
        /*0132*/ 	.byte	0x04
	.zero		1


	//   ....[4]....
        /*0134*/ 	.word	0x00000670
        /*0138*/ 	.word	0x000000ff
        /*013c*/ 	.word	0x00000010
        /*0140*/ 	.short	0x0100
        /*0142*/ 	.byte	0x04
	.zero		1


	//   ....[5]....
        /*0144*/ 	.word	0x00000680
        /*0148*/ 	.word	0x000000ff
        /*014c*/ 	.word	0x00000098
        /*0150*/ 	.short	0x0100
        /*0152*/ 	.byte	0x04
	.zero		1


	//   ....[6]....
        /*0154*/ 	.word	0x00000690
        /*0158*/ 	.word	0x000000ff
        /*015c*/ 	.word	0x00000018
        /*0160*/ 	.short	0x0100
        /*0162*/ 	.byte	0x04
	.zero		1


	//   ....[7]....
        /*0164*/ 	.word	0x000006a0
        /*0168*/ 	.word	0x000000ff
        /*016c*/ 	.word	0x000000a0
        /*0170*/ 	.short	0x0100
        /*0172*/ 	.byte	0x04
	.zero		1


	//   ....[8]....
        /*0174*/ 	.word	0x000006b0
        /*0178*/ 	.word	0x000000ff
        /*017c*/ 	.word	0x00000020
        /*0180*/ 	.short	0x0100
        /*0182*/ 	.byte	0x04
	.zero		1


	//   ....[9]....
        /*0184*/ 	.word	0x000006c0
        /*0188*/ 	.word	0x000000ff
        /*018c*/ 	.word	0x000000a8
        /*0190*/ 	.short	0x0100
        /*0192*/ 	.byte	0x04
	.zero		1


	//   ....[10]....
        /*0194*/ 	.word	0x000006d0
        /*0198*/ 	.word	0x000000ff
        /*019c*/ 	.word	0x00000028
        /*01a0*/ 	.short	0x0100
        /*01a2*/ 	.byte	0x04
	.zero		1


	//   ....[11]....
        /*01a4*/ 	.word	0x000006e0
        /*01a8*/ 	.word	0x000000ff
        /*01ac*/ 	.word	0x000000b0
        /*01b0*/ 	.short	0x0100
        /*01b2*/ 	.byte	0x04
	.zero		1


	//   ....[12]....
        /*01b4*/ 	.word	0x000006f0
        /*01b8*/ 	.word	0x000000ff
        /*01bc*/ 	.word	0x00000030
        /*01c0*/ 	.short	0x0100
        /*01c2*/ 	.byte	0x04
	.zero		1


	//   ....[13]....
        /*01c4*/ 	.word	0x00000700
        /*01c8*/ 	.word	0x000000ff
        /*01cc*/ 	.word	0x000000b8
        /*01d0*/ 	.short	0x0100
        /*01d2*/ 	.byte	0x04
	.zero		1


	//   ....[14]....
        /*01d4*/ 	.word	0x00000710
        /*01d8*/ 	.word	0x000000ff
        /*01dc*/ 	.word	0x00000038
        /*01e0*/ 	.short	0x0100
        /*01e2*/ 	.byte	0x04
	.zero		1


	//   ....[15]....
        /*01e4*/ 	.word	0x00000720
        /*01e8*/ 	.word	0x000000ff
        /*01ec*/ 	.word	0x000000c0
        /*01f0*/ 	.short	0x0100
        /*01f2*/ 	.byte	0x04
	.zero		1


	//   ....[16]....
        /*01f4*/ 	.word	0x00000730
        /*01f8*/ 	.word	0x000000ff
        /*01fc*/ 	.word	0x00000040
        /*0200*/ 	.short	0x0100
        /*0202*/ 	.byte	0x04
	.zero		1


	//   ....[17]....
        /*0204*/ 	.word	0x00000740
        /*0208*/ 	.word	0x000000ff
        /*020c*/ 	.word	0x000000c8
        /*0210*/ 	.short	0x0100
        /*0212*/ 	.byte	0x04
	.zero		1


	//   ....[18]....
        /*0214*/ 	.word	0x00000750
        /*0218*/ 	.word	0x000000ff
        /*021c*/ 	.word	0x00000048
        /*0220*/ 	.short	0x0100
        /*0222*/ 	.byte	0x04
	.zero		1


	//   ....[19]....
        /*0224*/ 	.word	0x00000760
        /*0228*/ 	.word	0x000000ff
        /*022c*/ 	.word	0x000000d0
        /*0230*/ 	.short	0x0100
        /*0232*/ 	.byte	0x04
	.zero		1


	//   ....[20]....
        /*0234*/ 	.word	0x00000770
        /*0238*/ 	.word	0x000000ff
        /*023c*/ 	.word	0x00000050
        /*0240*/ 	.short	0x0100
        /*0242*/ 	.byte	0x04
	.zero		1


	//   ....[21]....
        /*0244*/ 	.word	0x00000780
        /*0248*/ 	.word	0x000000ff
        /*024c*/ 	.word	0x000000d8
        /*0250*/ 	.short	0x0100
        /*0252*/ 	.byte	0x04
	.zero		1


	//   ....[22]....
        /*0254*/ 	.word	0x00000790
        /*0258*/ 	.word	0x000000ff
        /*025c*/ 	.word	0x00000058
        /*0260*/ 	.short	0x0100
        /*0262*/ 	.byte	0x04
	.zero		1


	//   ....[23]....
        /*0264*/ 	.word	0x000007a0
        /*0268*/ 	.word	0x000000ff
        /*026c*/ 	.word	0x000000e0
        /*0270*/ 	.short	0x0100
        /*0272*/ 	.byte	0x04
	.zero		1


	//   ....[24]....
        /*0274*/ 	.word	0x000007b0
        /*0278*/ 	.word	0x000000ff
        /*027c*/ 	.word	0x00000060
        /*0280*/ 	.short	0x0100
        /*0282*/ 	.byte	0x04
	.zero		1


	//   ....[25]....
        /*0284*/ 	.word	0x000007c0
        /*0288*/ 	.word	0x000000ff
        /*028c*/ 	.word	0x000000e8
        /*0290*/ 	.short	0x0100
        /*0292*/ 	.byte	0x04
	.zero		1


	//   ....[26]....
        /*0294*/ 	.word	0x000007d0
        /*0298*/ 	.word	0x000000ff
        /*029c*/ 	.word	0x00000068
        /*02a0*/ 	.short	0x0100
        /*02a2*/ 	.byte	0x04
	.zero		1


	//   ....[27]....
        /*02a4*/ 	.word	0x000007e0
        /*02a8*/ 	.word	0x000000ff
        /*02ac*/ 	.word	0x000000f0
        /*02b0*/ 	.short	0x0100
        /*02b2*/ 	.byte	0x04
	.zero		1


	//   ....[28]....
        /*02b4*/ 	.word	0x000007f0
        /*02b8*/ 	.word	0x000000ff
        /*02bc*/ 	.word	0x00000070
        /*02c0*/ 	.short	0x0100
        /*02c2*/ 	.byte	0x04
	.zero		1


	//   ....[29]....
        /*02c4*/ 	.word	0x00000800
        /*02c8*/ 	.word	0x000000ff
        /*02cc*/ 	.word	0x000000f8
        /*02d0*/ 	.short	0x0100
        /*02d2*/ 	.byte	0x04
	.zero		1


	//   ....[30]....
        /*02d4*/ 	.word	0x00000810
        /*02d8*/ 	.word	0x000000ff
        /*02dc*/ 	.word	0x00000078
        /*02e0*/ 	.short	0x0100
        /*02e2*/ 	.byte	0x04
	.zero		1


	//   ....[31]....
        /*02e4*/ 	.word	0x00000820
        /*02e8*/ 	.word	0x000000ff
        /*02ec*/ 	.word	0x00000100
        /*02f0*/ 	.short	0x0100
        /*02f2*/ 	.byte	0x04
	.zero		1


	//   ....[32]....
        /*02f4*/ 	.word	0x00000830
        /*02f8*/ 	.word	0x000000ff
        /*02fc*/ 	.word	0x00000080
        /*0300*/ 	.short	0x0100
        /*0302*/ 	.byte	0x04
	.zero		1


	//   ....[33]....
        /*0304*/ 	.word	0x00000840
        /*0308*/ 	.word	0x000000ff
        /*030c*/ 	.word	0x00000108
        /*0310*/ 	.short	0x0100
        /*0312*/ 	.byte	0x04
	.zero		1


	//   ....[34]....
        /*0314*/ 	.word	0x00000980
        /*0318*/ 	.word	0x000000ff
        /*031c*/ 	.word	0x00000110
        /*0320*/ 	.short	0x0100
        /*0322*/ 	.byte	0x04
	.zero		1


	//   ....[35]....
        /*0324*/ 	.word	0x00000990
        /*0328*/ 	.word	0x000000ff
        /*032c*/ 	.word	0x00000120
        /*0330*/ 	.short	0x0100
        /*0332*/ 	.byte	0x04
	.zero		1


	//   ....[36]....
        /*0334*/ 	.word	0x000009a0
        /*0338*/ 	.word	0x000000ff
        /*033c*/ 	.word	0x00000118
        /*0340*/ 	.short	0x0100
        /*0342*/ 	.byte	0x04
	.zero		1


	//   ....[37]....
        /*0344*/ 	.word	0x000009b0
        /*0348*/ 	.word	0x000000ff
        /*034c*/ 	.word	0x00000128
        /*0350*/ 	.short	0x0100
        /*0352*/ 	.byte	0x04
	.zero		1


	//   ....[38]....
        /*0354*/ 	.word	0x00000aa0
        /*0358*/ 	.word	0x000000ff
        /*035c*/ 	.word	0x00000130
        /*0360*/ 	.short	0x0100
        /*0362*/ 	.byte	0x06
	.zero		1


	//   ....[39]....
        /*0364*/ 	.word	0x00000ab0
        /*0368*/ 	.word	0x000000ff
        /*036c*/ 	.word	0x00000138
        /*0370*/ 	.short	0x0100
        /*0372*/ 	.byte	0x06
	.zero		1


	//   ....[40]....
        /*0374*/ 	.word	0x00000bf0
        /*0378*/ 	.word	0x000000ff
        /*037c*/ 	.word	0x00000140
        /*0380*/ 	.short	0x0100
        /*0382*/ 	.byte	0x06
	.zero		1


	//   ....[41]....
        /*0384*/ 	.word	0x00000c00
        /*0388*/ 	.word	0x000000ff
        /*038c*/ 	.word	0x00000150
        /*0390*/ 	.short	0x0100
        /*0392*/ 	.byte	0x06
	.zero		1


	//   ....[42]....
        /*0394*/ 	.word	0x00000c10
        /*0398*/ 	.word	0x000000ff
        /*039c*/ 	.word	0x00000148
        /*03a0*/ 	.short	0x0100
        /*03a2*/ 	.byte	0x06
	.zero		1


	//   ....[43]....
        /*03a4*/ 	.word	0x00000c20
        /*03a8*/ 	.word	0x000000ff
        /*03ac*/ 	.word	0x00000158
        /*03b0*/ 	.short	0x0100
        /*03b2*/ 	.byte	0x06
	.zero		1


	//   ....[44]....
        /*03b4*/ 	.word	0x00000d50
        /*03b8*/ 	.word	0x000000ff
        /*03bc*/ 	.word	0x00000160
        /*03c0*/ 	.short	0x0100
        /*03c2*/ 	.byte	0x04
	.zero		1


	//   ....[45]....
        /*03c4*/ 	.word	0x00000d60
        /*03c8*/ 	.word	0x000000ff
        /*03cc*/ 	.word	0x00000180
        /*03d0*/ 	.short	0x0100
        /*03d2*/ 	.byte	0x04
	.zero		1


	//   ....[46]....
        /*03d4*/ 	.word	0x00000d70
        /*03d8*/ 	.word	0x000000ff
        /*03dc*/ 	.word	0x00000168
        /*03e0*/ 	.short	0x0100
        /*03e2*/ 	.byte	0x04
	.zero		1


	//   ....[47]....
        /*03e4*/ 	.word	0x00000d80
        /*03e8*/ 	.word	0x000000ff
        /*03ec*/ 	.word	0x00000188
        /*03f0*/ 	.short	0x0100
        /*03f2*/ 	.byte	0x04
	.zero		1


	//   ....[48]....
        /*03f4*/ 	.word	0x00000d90
        /*03f8*/ 	.word	0x000000ff
        /*03fc*/ 	.word	0x00000170
        /*0400*/ 	.short	0x0100
        /*0402*/ 	.byte	0x04
	.zero		1


	//   ....[49]....
        /*0404*/ 	.word	0x00000da0
        /*0408*/ 	.word	0x000000ff
        /*040c*/ 	.word	0x00000190
        /*0410*/ 	.short	0x0100
        /*0412*/ 	.byte	0x04
	.zero		1


	//   ....[50]....
        /*0414*/ 	.word	0x00000db0
        /*0418*/ 	.word	0x000000ff
        /*041c*/ 	.word	0x00000178
        /*0420*/ 	.short	0x0100
        /*0422*/ 	.byte	0x04
	.zero		1


	//   ....[51]....
        /*0424*/ 	.word	0x00000dc0
        /*0428*/ 	.word	0x000000ff
        /*042c*/ 	.word	0x00000198
        /*0430*/ 	.short	0x0100
        /*0432*/ 	.byte	0x04
	.zero		1


	//   ....[52]....
        /*0434*/ 	.word	0x00000eb0
        /*0438*/ 	.word	0x000000ff
        /*043c*/ 	.word	0x000001a0
        /*0440*/ 	.short	0x0100
        /*0442*/ 	.byte	0x04
	.zero		1


	//   ....[53]....
        /*0444*/ 	.word	0x00000ec0
        /*0448*/ 	.word	0x000000ff
        /*044c*/ 	.word	0x000001b0
        /*0450*/ 	.short	0x0100
        /*0452*/ 	.byte	0x04
	.zero		1


	//   ....[54]....
        /*0454*/ 	.word	0x00000ed0
        /*0458*/ 	.word	0x000000ff
        /*045c*/ 	.word	0x000001a8
        /*0460*/ 	.short	0x0100
        /*0462*/ 	.byte	0x04
	.zero		1


	//   ....[55]....
        /*0464*/ 	.word	0x00000ee0
        /*0468*/ 	.word	0x000000ff
        /*046c*/ 	.word	0x000001b8
        /*0470*/ 	.short	0x0100
        /*0472*/ 	.byte	0x04
	.zero		1


	//   ....[56]....
        /*0474*/ 	.word	0x00001b70
        /*0478*/ 	.word	0x00000000
        /*047c*/ 	.word	0x000001b0
        /*0480*/ 	.short	0x010a
        /*0482*/ 	.byte	0xff
	.zero		1


	//   ....[57]....
        /*0484*/ 	.word	0x00001b90
        /*0488*/ 	.word	0x00000000
        /*048c*/ 	.word	0x000001a0
        /*0490*/ 	.short	0x0101
        /*0492*/ 	.byte	0xff
	.zero		1


	//   ....[58]....
        /*0494*/ 	.word	0x00001c50
        /*0498*/ 	.word	0x000000ff
        /*049c*/ 	.word	0x00000088
        /*04a0*/ 	.short	0x010a
        /*04a2*/ 	.byte	0x04
	.zero		1


	//   ....[59]....
        /*04a4*/ 	.word	0x00001ce0
        /*04a8*/ 	.word	0x000000ff
        /*04ac*/ 	.word	0x00000088
        /*04b0*/ 	.short	0x010a
        /*04b2*/ 	.byte	0x21
	.zero		1


	//   ....[60]....
        /*04b4*/ 	.word	0x00001e70
        /*04b8*/ 	.word	0x000000ff
        /*04bc*/ 	.word	0x00000088
        /*04c0*/ 	.short	0x010a
        /*04c2*/ 	.byte	0x05
	.zero		1


	//   ....[61]....
        /*04c4*/ 	.word	0x00001fa0
        /*04c8*/ 	.word	0x000000ff
        /*04cc*/ 	.word	0x00000138
        /*04d0*/ 	.short	0x0101
        /*04d2*/ 	.byte	0x15
	.zero		1


	//   ....[62]....
        /*04d4*/ 	.word	0x00001fc0
        /*04d8*/ 	.word	0x000000ff
        /*04dc*/ 	.word	0x00000088
        /*04e0*/ 	.short	0x010a
        /*04e2*/ 	.byte	0x04
	.zero		1


	//   ....[63]....
        /*04e4*/ 	.word	0x00002040
        /*04e8*/ 	.word	0x000000ff
        /*04ec*/ 	.word	0x00000088
        /*04f0*/ 	.short	0x010a
        /*04f2*/ 	.byte	0x11
	.zero		1


	//   ....[64]....
        /*04f4*/ 	.word	0x000021d0
        /*04f8*/ 	.word	0x000000ff
        /*04fc*/ 	.word	0x00000088
        /*0500*/ 	.short	0x010a
        /*0502*/ 	.byte	0x05
	.zero		1


	//   ....[65]....
        /*0504*/ 	.word	0x00002310
        /*0508*/ 	.word	0x00000003
        /*050c*/ 	.word	0x00000140
        /*0510*/ 	.short	0x010a
        /*0512*/ 	.byte	0xff
	.zero		1


	//   ....[66]....
        /*0514*/ 	.word	0x00002460
        /*0518*/ 	.word	0x00000000
        /*051c*/ 	.word	0x00000000
        /*0520*/ 	.short	0x0101
        /*0522*/ 	.byte	0xff
	.zero		1


	//   ....[67]....
        /*0524*/ 	.word	0x00002a00
        /*0528*/ 	.word	0x000000ff
        /*052c*/ 	.word	0x00000000
        /*0530*/ 	.short	0x010a
        /*0532*/ 	.byte	0x04
	.zero		1


	//   ....[68]....
        /*0534*/ 	.word	0x00002a90
        /*0538*/ 	.word	0x000000ff
        /*053c*/ 	.word	0x00000000
        /*0540*/ 	.short	0x010a
        /*0542*/ 	.byte	0x05
	.zero		1


	//   ....[69]....
        /*0544*/ 	.word	0x00002b20
        /*0548*/ 	.word	0x000000ff
        /*054c*/ 	.word	0x00000000
        /*0550*/ 	.short	0x010a
        /*0552*/ 	.byte	0x05
	.zero		1


	//   ....[70]....
        /*0554*/ 	.word	0x00002bb0
        /*0558*/ 	.word	0x000000ff
        /*055c*/ 	.word	0x00000000
        /*0560*/ 	.short	0x010a
        /*0562*/ 	.byte	0x05
	.zero		1


	//   ....[71]....
        /*0564*/ 	.word	0x00002c40
        /*0568*/ 	.word	0x000000ff
        /*056c*/ 	.word	0x00000000
        /*0570*/ 	.short	0x010a
        /*0572*/ 	.byte	0x05
	.zero		1


	//   ....[72]....
        /*0574*/ 	.word	0x00002cd0
        /*0578*/ 	.word	0x000000ff
        /*057c*/ 	.word	0x00000000
        /*0580*/ 	.short	0x010a
        /*0582*/ 	.byte	0x05
	.zero		1


	//   ....[73]....
        /*0584*/ 	.word	0x00002d60
        /*0588*/ 	.word	0x000000ff
        /*058c*/ 	.word	0x00000000
        /*0590*/ 	.short	0x010a
        /*0592*/ 	.byte	0x05
	.zero		1


	//   ....[74]....
        /*0594*/ 	.word	0x00002df0
        /*0598*/ 	.word	0x000000ff
        /*059c*/ 	.word	0x00000000
        /*05a0*/ 	.short	0x010a
        /*05a2*/ 	.byte	0x05
	.zero		1


	//   ....[75]....
        /*05a4*/ 	.word	0x00002e80
        /*05a8*/ 	.word	0x000000ff
        /*05ac*/ 	.word	0x00000000
        /*05b0*/ 	.short	0x010a
        /*05b2*/ 	.byte	0x05
	.zero		1


	//   ....[76]....
        /*05b4*/ 	.word	0x00002f10
        /*05b8*/ 	.word	0x000000ff
        /*05bc*/ 	.word	0x00000000
        /*05c0*/ 	.short	0x010a
        /*05c2*/ 	.byte	0x05
	.zero		1


	//   ....[77]....
        /*05c4*/ 	.word	0x00002fa0
        /*05c8*/ 	.word	0x000000ff
        /*05cc*/ 	.word	0x00000000
        /*05d0*/ 	.short	0x010a
        /*05d2*/ 	.byte	0x05
	.zero		1


	//   ....[78]....
        /*05d4*/ 	.word	0x00003030
        /*05d8*/ 	.word	0x000000ff
        /*05dc*/ 	.word	0x00000000
        /*05e0*/ 	.short	0x010a
        /*05e2*/ 	.byte	0x05
	.zero		1


	//   ....[79]....
        /*05e4*/ 	.word	0x000030c0
        /*05e8*/ 	.word	0x000000ff
        /*05ec*/ 	.word	0x00000000
        /*05f0*/ 	.short	0x010a
        /*05f2*/ 	.byte	0x05
	.zero		1


	//   ....[80]....
        /*05f4*/ 	.word	0x00003150
        /*05f8*/ 	.word	0x000000ff
        /*05fc*/ 	.word	0x00000000
        /*0600*/ 	.short	0x010a
        /*0602*/ 	.byte	0x05
	.zero		1


	//   ....[81]....
        /*0604*/ 	.word	0x000031e0
        /*0608*/ 	.word	0x000000ff
        /*060c*/ 	.word	0x00000000
        /*0610*/ 	.short	0x010a
        /*0612*/ 	.byte	0x05
	.zero		1


	//   ....[82]....
        /*0614*/ 	.word	0x00003270
        /*0618*/ 	.word	0x000000ff
        /*061c*/ 	.word	0x00000000
        /*0620*/ 	.short	0x010a
        /*0622*/ 	.byte	0x05
	.zero		1


	//   ....[83]....
        /*0624*/ 	.word	0x00003310
        /*0628*/ 	.word	0x00000000
        /*062c*/ 	.word	0x00000000
        /*0630*/ 	.short	0x010a
        /*0632*/ 	.byte	0xff
	.zero		1


	//   ....[84]....
        /*0634*/ 	.word	0x00003450
        /*0638*/ 	.word	0x00000002
        /*063c*/ 	.word	0x000001a0
        /*0640*/ 	.short	0x010a
        /*0642*/ 	.byte	0xff
	.zero		1


	//   ....[85]....
        /*0644*/ 	.word	0x000034b0
        /*0648*/ 	.word	0x00000004
        /*064c*/ 	.word	0x00000000
        /*0650*/ 	.short	0x0101
        /*0652*/ 	.byte	0xff
	.zero		1


	//   ....[86]....
        /*0654*/ 	.word	0x000034d0
        /*0658*/ 	.word	0x000000ff
        /*065c*/ 	.word	0x00000150
        /*0660*/ 	.short	0x010a
        /*0662*/ 	.byte	0x04
	.zero		1


	//   ....[87]....
        /*0664*/ 	.word	0x000035f0
        /*0668*/ 	.word	0x00000002
        /*066c*/ 	.word	0x00000140
        /*0670*/ 	.short	0x010a
        /*0672*/ 	.byte	0xff
	.zero		1


	//   ....[88]....
        /*0674*/ 	.word	0x00003700
        /*0678*/ 	.word	0x00000002
        /*067c*/ 	.word	0x00000000
        /*0680*/ 	.short	0x0101
        /*0682*/ 	.byte	0xff
	.zero		1


	//   ....[89]....
        /*0684*/ 	.word	0x00003790
        /*0688*/ 	.word	0x000000ff
        /*068c*/ 	.word	0x00000150
        /*0690*/ 	.short	0x0106
        /*0692*/ 	.byte	0x04
	.zero		1


	//   ....[90]....
        /*0694*/ 	.word	0x000037b0
        /*0698*/ 	.word	0x000000ff
        /*069c*/ 	.word	0x00000150
        /*06a0*/ 	.short	0x010a
        /*06a2*/ 	.byte	0x04
	.zero		1


	//   ....[91]....
        /*06a4*/ 	.word	0x00003840
        /*06a8*/ 	.word	0x000000ff
        /*06ac*/ 	.word	0x00000150
        /*06b0*/ 	.short	0x0106
        /*06b2*/ 	.byte	0x07
	.zero		1


	//   ....[92]....
        /*06b4*/ 	.word	0x00003880
        /*06b8*/ 	.word	0x00000000
        /*06bc*/ 	.word	0x00000150
        /*06c0*/ 	.short	0x010a
        /*06c2*/ 	.byte	0xff
	.zero		1


	//   ....[93]....
        /*06c4*/ 	.word	0x00003da0
        /*06c8*/ 	.word	0x00000000
        /*06cc*/ 	.word	0x00000140
        /*06d0*/ 	.short	0x010a
        /*06d2*/ 	.byte	0xff
	.zero		1


	//   ....[94]....
        /*06d4*/ 	.word	0x00003ea0
        /*06d8*/ 	.word	0x00000003
        /*06dc*/ 	.word	0x00000000
        /*06e0*/ 	.short	0x0101
        /*06e2*/ 	.byte	0xff
	.zero		1


	//   ....[95]....
        /*06e4*/ 	.word	0x00003eb0
        /*06e8*/ 	.word	0x000000ff
        /*06ec*/ 	.word	0x00000000
        /*06f0*/ 	.short	0x010a
        /*06f2*/ 	.byte	0x04
	.zero		1


	//   ....[96]....
        /*06f4*/ 	.word	0x00003f30
        /*06f8*/ 	.word	0x000000ff
        /*06fc*/ 	.word	0x00000180
        /*0700*/ 	.short	0x010a
        /*0702*/ 	.byte	0x17
	.zero		1


	//   ....[97]....
        /*0704*/ 	.word	0x00004010
        /*0708*/ 	.word	0x000000ff
        /*070c*/ 	.word	0x00000000
        /*0710*/ 	.short	0x010a
        /*0712*/ 	.byte	0x05
	.zero		1


	//   ....[98]....
        /*0714*/ 	.word	0x00004150
        /*0718*/ 	.word	0x000000ff
        /*071c*/ 	.word	0x00000000
        /*0720*/ 	.short	0x010a
        /*0722*/ 	.byte	0x04
	.zero		1


	//   ....[99]....
        /*0724*/ 	.word	0x00004340
        /*0728*/ 	.word	0x000000ff
        /*072c*/ 	.word	0x00000000
        /*0730*/ 	.short	0x010a
        /*0732*/ 	.byte	0x04
	.zero		1


	//   ....[100]....
        /*0734*/ 	.word	0x000043d0
        /*0738*/ 	.word	0x000000ff
        /*073c*/ 	.word	0x00000000
        /*0740*/ 	.short	0x010a
        /*0742*/ 	.byte	0x05
	.zero		1


	//   ....[101]....
        /*0744*/ 	.word	0x00004460
        /*0748*/ 	.word	0x000000ff
        /*074c*/ 	.word	0x00000000
        /*0750*/ 	.short	0x010a
        /*0752*/ 	.byte	0x05
	.zero		1


	//   ....[102]....
        /*0754*/ 	.word	0x000044f0
        /*0758*/ 	.word	0x000000ff
        /*075c*/ 	.word	0x00000000
        /*0760*/ 	.short	0x010a
        /*0762*/ 	.byte	0x04
	.zero		1


	//   ....[103]....
        /*0764*/ 	.word	0x000049c0
        /*0768*/ 	.word	0x0000000c
        /*076c*/ 	.word	0x00000140
        /*0770*/ 	.short	0x010a
        /*0772*/ 	.byte	0xff
	.zero		1


	//   ....[104]....
        /*0774*/ 	.word	0x00004b30
        /*0778*/ 	.word	0x00000000
        /*077c*/ 	.word	0x00000000
        /*0780*/ 	.short	0x0101
        /*0782*/ 	.byte	0xff
	.zero		1


	//   ....[105]....
        /*0784*/ 	.word	0x00004fc0
        /*0788*/ 	.word	0x000000ff
        /*078c*/ 	.word	0x00000138
        /*0790*/ 	.short	0x010a
        /*0792*/ 	.byte	0x15
	.zero		1


	//   ....[106]....
        /*0794*/ 	.word	0x00005140
        /*0798*/ 	.word	0x000000ff
        /*079c*/ 	.word	0x00000120
        /*07a0*/ 	.short	0x010a
        /*07a2*/ 	.byte	0x15
	.zero		1


	//   ....[107]....
        /*07a4*/ 	.word	0x000052b0
        /*07a8*/ 	.word	0x000000ff
        /*07ac*/ 	.word	0x00000110
        /*07b0*/ 	.short	0x010b
        /*07b2*/ 	.byte	0x15
	.zero		1


	//   ....[108]....
        /*07b4*/ 	.word	0x000052c0
        /*07b8*/ 	.word	0x000000ff
        /*07bc*/ 	.word	0x00000000
        /*07c0*/ 	.short	0x0101
        /*07c2*/ 	.byte	0x22
	.zero		1


	//   ....[109]....
        /*07c4*/ 	.word	0x000052d0
        /*07c8*/ 	.word	0x000000ff
        /*07cc*/ 	.word	0x00000128
        /*07d0*/ 	.short	0x010a
        /*07d2*/ 	.byte	0x15
	.zero		1


	//   ....[110]....
        /*07d4*/ 	.word	0x000054b0
        /*07d8*/ 	.word	0x000000ff
        /*07dc*/ 	.word	0x00000118
        /*07e0*/ 	.short	0x010b
        /*07e2*/ 	.byte	0x15
	.zero		1


	//   ....[111]....
        /*07e4*/ 	.word	0x000054c0
        /*07e8*/ 	.word	0x000000ff
        /*07ec*/ 	.word	0x00000000
        /*07f0*/ 	.short	0x0101
        /*07f2*/ 	.byte	0x21
	.zero		1


	//   ....[112]....
        /*07f4*/ 	.word	0x000054f0
        /*07f8*/ 	.word	0x000000ff
        /*07fc*/ 	.word	0x00000120
        /*0800*/ 	.short	0x010a
        /*0802*/ 	.byte	0x15
	.zero		1


	//   ....[113]....
        /*0804*/ 	.word	0x00005530
        /*0808*/ 	.word	0x00000000
        /*080c*/ 	.word	0x00000128
        /*0810*/ 	.short	0x010a
        /*0812*/ 	.byte	0xff
	.zero		1


	//   ....[114]....
        /*0814*/ 	.word	0x00005860
        /*0818*/ 	.word	0x00000003
        /*081c*/ 	.word	0x00000140
        /*0820*/ 	.short	0x010a
        /*0822*/ 	.byte	0xff
	.zero		1


	//   ....[115]....
        /*0824*/ 	.word	0x000059e0
        /*0828*/ 	.word	0x00000000
        /*082c*/ 	.word	0x00000000
        /*0830*/ 	.short	0x0101
        /*0832*/ 	.byte	0xff
	.zero		1


	//   ....[116]....
        /*0834*/ 	.word	0x00006520
        /*0838*/ 	.word	0x00000002
        /*083c*/ 	.word	0x00000110
        /*0840*/ 	.short	0x010a
        /*0842*/ 	.byte	0xff
	.zero		1


	//   ....[117]....
        /*0844*/ 	.word	0x00006590
        /*0848*/ 	.word	0x00000064
        /*084c*/ 	.word	0x00000160
        /*0850*/ 	.short	0x010a
        /*0852*/ 	.byte	0xff
	.zero		1


	//   ....[118]....
        /*0854*/ 	.word	0x00006680
        /*0858*/ 	.word	0x00000002
        /*085c*/ 	.word	0x00000110
        /*0860*/ 	.short	0x010a
        /*0862*/ 	.byte	0xff
	.zero		1


	//   ....[119]....
        /*0864*/ 	.word	0x00006790
        /*0868*/ 	.word	0x00000000
        /*086c*/ 	.word	0x00000000
        /*0870*/ 	.short	0x0101
        /*0872*/ 	.byte	0xff
	.zero		1


	//   ....[120]....
        /*0874*/ 	.word	0x00006810
        /*0878*/ 	.word	0x00000064
        /*087c*/ 	.word	0x00000160
        /*0880*/ 	.short	0x010a
        /*0882*/ 	.byte	0xff
	.zero		1


	//   ....[121]....
        /*0884*/ 	.word	0x00007360
        /*0888*/ 	.word	0x0000006d
        /*088c*/ 	.word	0x00000110
        /*0890*/ 	.short	0x010a
        /*0892*/ 	.byte	0xff
	.zero		1


	//   ....[122]....
        /*0894*/ 	.word	0x00007430
        /*0898*/ 	.word	0x0000006d
        /*089c*/ 	.word	0x00000110
        /*08a0*/ 	.short	0x010a
        /*08a2*/ 	.byte	0xff
	.zero		1


	//   ....[123]....
        /*08a4*/ 	.word	0x00007540
        /*08a8*/ 	.word	0x00000000
        /*08ac*/ 	.word	0x00000000
        /*08b0*/ 	.short	0x0101
        /*08b2*/ 	.byte	0xff
	.zero		1


	//   ....[124]....
        /*08b4*/ 	.word	0x000079d0
        /*08b8*/ 	.word	0x000000ff
        /*08bc*/ 	.word	0x00000000
        /*08c0*/ 	.short	0x0101
        /*08c2*/ 	.byte	0x04
	.zero		1


	//   ....[125]....
        /*08c4*/ 	.word	0x000081e0
        /*08c8*/ 	.word	0x00000000
        /*08cc*/ 	.word	0x000001b0
        /*08d0*/ 	.short	0x010a
        /*08d2*/ 	.byte	0xff
	.zero		1


	//   ....[126]....
        /*08d4*/ 	.word	0x00008240
        /*08d8*/ 	.word	0x00000000
        /*08dc*/ 	.word	0x00000088
        /*08e0*/ 	.short	0x010a
        /*08e2*/ 	.byte	0xff
	.zero		1


	//   ....[127]....
        /*08e4*/ 	.word	0x000082a0
        /*08e8*/ 	.word	0x00000000
        /*08ec*/ 	.word	0x00000088
        /*08f0*/ 	.short	0x010a
        /*08f2*/ 	.byte	0xff
	.zero		1


	//   ....[128]....
        /*08f4*/ 	.word	0x000082f0
        /*08f8*/ 	.word	0x00000003
        /*08fc*/ 	.word	0x00000140
        /*0900*/ 	.short	0x010a
        /*0902*/ 	.byte	0xff
	.zero		1


	//   ....[129]....
        /*0904*/ 	.word	0x00008350
        /*0908*/ 	.word	0x00000000
        /*090c*/ 	.word	0x00000000
        /*0910*/ 	.short	0x010a
        /*0912*/ 	.byte	0xff
	.zero		1


	//   ....[130]....
        /*0914*/ 	.word	0x000083b0
        /*0918*/ 	.word	0x00000000
        /*091c*/ 	.word	0x00000000
        /*0920*/ 	.short	0x010a
        /*0922*/ 	.byte	0xff
	.zero		1


	//   ....[131]....
        /*0924*/ 	.word	0x00008410
        /*0928*/ 	.word	0x00000000
        /*092c*/ 	.word	0x00000000
        /*0930*/ 	.short	0x010a
        /*0932*/ 	.byte	0xff
	.zero		1


	//   ....[132]....
        /*0934*/ 	.word	0x00008470
        /*0938*/ 	.word	0x00000000
        /*093c*/ 	.word	0x00000000
        /*0940*/ 	.short	0x010a
        /*0942*/ 	.byte	0xff
	.zero		1


	//   ....[133]....
        /*0944*/ 	.word	0x000084d0
        /*0948*/ 	.word	0x00000000
        /*094c*/ 	.word	0x00000000
        /*0950*/ 	.short	0x010a
        /*0952*/ 	.byte	0xff
	.zero		1


	//   ....[134]....
        /*0954*/ 	.word	0x00008530
        /*0958*/ 	.word	0x00000000
        /*095c*/ 	.word	0x00000000
        /*0960*/ 	.short	0x010a
        /*0962*/ 	.byte	0xff
	.zero		1


	//   ....[135]....
        /*0964*/ 	.word	0x00008590
        /*0968*/ 	.word	0x00000000
        /*096c*/ 	.word	0x00000000
        /*0970*/ 	.short	0x010a
        /*0972*/ 	.byte	0xff
	.zero		1


	//   ....[136]....
        /*0974*/ 	.word	0x000085f0
        /*0978*/ 	.word	0x00000000
        /*097c*/ 	.word	0x00000000
        /*0980*/ 	.short	0x010a
        /*0982*/ 	.byte	0xff
	.zero		1


	//   ....[137]....
        /*0984*/ 	.word	0x00008650
        /*0988*/ 	.word	0x00000000
        /*098c*/ 	.word	0x00000000
        /*0990*/ 	.short	0x010a
        /*0992*/ 	.byte	0xff
	.zero		1


	//   ....[138]....
        /*0994*/ 	.word	0x000086b0
        /*0998*/ 	.word	0x00000000
        /*099c*/ 	.word	0x00000000
        /*09a0*/ 	.short	0x010a
        /*09a2*/ 	.byte	0xff
	.zero		1


	//   ....[139]....
        /*09a4*/ 	.word	0x00008710
        /*09a8*/ 	.word	0x00000000
        /*09ac*/ 	.word	0x00000000
        /*09b0*/ 	.short	0x010a
        /*09b2*/ 	.byte	0xff
	.zero		1


	//   ....[140]....
        /*09b4*/ 	.word	0x00008770
        /*09b8*/ 	.word	0x00000000
        /*09bc*/ 	.word	0x00000000
        /*09c0*/ 	.short	0x010a
        /*09c2*/ 	.byte	0xff
	.zero		1


	//   ....[141]....
        /*09c4*/ 	.word	0x000087d0
        /*09c8*/ 	.word	0x00000000
        /*09cc*/ 	.word	0x00000000
        /*09d0*/ 	.short	0x010a
        /*09d2*/ 	.byte	0xff
	.zero		1


	//   ....[142]....
        /*09d4*/ 	.word	0x00008830
        /*09d8*/ 	.word	0x00000000
        /*09dc*/ 	.word	0x00000000
        /*09e0*/ 	.short	0x010a
        /*09e2*/ 	.byte	0xff
	.zero		1


	//   ....[143]....
        /*09e4*/ 	.word	0x00008890
        /*09e8*/ 	.word	0x00000000
        /*09ec*/ 	.word	0x00000000
        /*09f0*/ 	.short	0x010a
        /*09f2*/ 	.byte	0xff
	.zero		1


	//   ....[144]....
        /*09f4*/ 	.word	0x000088f0
        /*09f8*/ 	.word	0x00000000
        /*09fc*/ 	.word	0x00000000
        /*0a00*/ 	.short	0x010a
        /*0a02*/ 	.byte	0xff
	.zero		1


	//   ....[145]....
        /*0a04*/ 	.word	0x00008940
        /*0a08*/ 	.word	0x00000002
        /*0a0c*/ 	.word	0x000001a0
        /*0a10*/ 	.short	0x010a
        /*0a12*/ 	.byte	0xff
	.zero		1


	//   ....[146]....
        /*0a14*/ 	.word	0x000089a0
        /*0a18*/ 	.word	0x00000002
        /*0a1c*/ 	.word	0x00000150
        /*0a20*/ 	.short	0x010a
        /*0a22*/ 	.byte	0xff
	.zero		1


	//   ....[147]....
        /*0a24*/ 	.word	0x000089f0
        /*0a28*/ 	.word	0x00000002
        /*0a2c*/ 	.word	0x00000140
        /*0a30*/ 	.short	0x010a
        /*0a32*/ 	.byte	0xff
	.zero		1


	//   ....[148]....
        /*0a34*/ 	.word	0x00008a50
        /*0a38*/ 	.word	0x00000000
        /*0a3c*/ 	.word	0x00000150
        /*0a40*/ 	.short	0x010a
        /*0a42*/ 	.byte	0xff
	.zero		1


	//   ....[149]....
        /*0a44*/ 	.word	0x00008aa0
        /*0a48*/ 	.word	0x00000000
        /*0a4c*/ 	.word	0x00000140
        /*0a50*/ 	.short	0x010a
        /*0a52*/ 	.byte	0xff
	.zero		1


	//   ....[150]....
        /*0a54*/ 	.word	0x00008b00
        /*0a58*/ 	.word	0x00000003
        /*0a5c*/ 	.word	0x00000180
        /*0a60*/ 	.short	0x010a
        /*0a62*/ 	.byte	0xff
	.zero		1


	//   ....[151]....
        /*0a64*/ 	.word	0x00008b60
        /*0a68*/ 	.word	0x00000000
        /*0a6c*/ 	.word	0x00000000
        /*0a70*/ 	.short	0x010a
        /*0a72*/ 	.byte	0xff
	.zero		1


	//   ....[152]....
        /*0a74*/ 	.word	0x00008bc0
        /*0a78*/ 	.word	0x00000000
        /*0a7c*/ 	.word	0x00000000
        /*0a80*/ 	.short	0x010a
        /*0a82*/ 	.byte	0xff
	.zero		1


	//   ....[153]....
        /*0a84*/ 	.word	0x00008c20
        /*0a88*/ 	.word	0x00000000
        /*0a8c*/ 	.word	0x00000000
        /*0a90*/ 	.short	0x010a
        /*0a92*/ 	.byte	0xff
	.zero		1


	//   ....[154]....
        /*0a94*/ 	.word	0x00008c80
        /*0a98*/ 	.word	0x00000000
        /*0a9c*/ 	.word	0x00000000
        /*0aa0*/ 	.short	0x010a
        /*0aa2*/ 	.byte	0xff
	.zero		1


	//   ....[155]....
        /*0aa4*/ 	.word	0x00008ce0
        /*0aa8*/ 	.word	0x00000000
        /*0aac*/ 	.word	0x00000000
        /*0ab0*/ 	.short	0x010a
        /*0ab2*/ 	.byte	0xff
	.zero		1


	//   ....[156]....
        /*0ab4*/ 	.word	0x00008d30
        /*0ab8*/ 	.word	0x0000000c
        /*0abc*/ 	.word	0x00000140
        /*0ac0*/ 	.short	0x010a
        /*0ac2*/ 	.byte	0xff
	.zero		1


	//   ....[157]....
        /*0ac4*/ 	.word	0x00008d90
        /*0ac8*/ 	.word	0x00000000
        /*0acc*/ 	.word	0x00000138
        /*0ad0*/ 	.short	0x010a
        /*0ad2*/ 	.byte	0xff
	.zero		1


	//   ....[158]....
        /*0ad4*/ 	.word	0x00008df0
        /*0ad8*/ 	.word	0x00000000
        /*0adc*/ 	.word	0x00000120
        /*0ae0*/ 	.short	0x010a
        /*0ae2*/ 	.byte	0xff
	.zero		1


	//   ....[159]....
        /*0ae4*/ 	.word	0x00008e50
        /*0ae8*/ 	.word	0x00000000
        /*0aec*/ 	.word	0x00000128
        /*0af0*/ 	.short	0x010a
        /*0af2*/ 	.byte	0xff
	.zero		1


	//   ....[160]....
        /*0af4*/ 	.word	0x00008eb0
        /*0af8*/ 	.word	0x00000000
        /*0afc*/ 	.word	0x00000120
        /*0b00*/ 	.short	0x010a
        /*0b02*/ 	.byte	0xff
	.zero		1


	//   ....[161]....
        /*0b04*/ 	.word	0x00008f00
        /*0b08*/ 	.word	0x00000003
        /*0b0c*/ 	.word	0x00000140
        /*0b10*/ 	.short	0x010a
        /*0b12*/ 	.byte	0xff
	.zero		1


	//   ....[162]....
        /*0b14*/ 	.word	0x00008f50
        /*0b18*/ 	.word	0x00000002
        /*0b1c*/ 	.word	0x00000110
        /*0b20*/ 	.short	0x010a
        /*0b22*/ 	.byte	0xff
	.zero		1


	//   ....[163]....
        /*0b24*/ 	.word	0x00008fa0
        /*0b28*/ 	.word	0x00000064
        /*0b2c*/ 	.word	0x00000160
        /*0b30*/ 	.short	0x010a
        /*0b32*/ 	.byte	0xff
	.zero		1


	//   ....[164]....
        /*0b34*/ 	.word	0x00008ff0
        /*0b38*/ 	.word	0x0000006d
        /*0b3c*/ 	.word	0x00000110
        /*0b40*/ 	.short	0x010a
        /*0b42*/ 	.byte	0xff
	.zero		1


	//----- nvinfo : EIATTR_NUM_MBARRIERS
	.align		4
.L_47:
        /*0b44*/ 	.byte	0x03, 0x38
        /*0b46*/ 	.short	0x0038


	//----- nvinfo : EIATTR_EXIT_INSTR_OFFSETS
	.align		4
        /*0b48*/ 	.byte	0x04, 0x1c
        /*0b4a*/ 	.short	(.L_49 - .L_48)


	//   ....[0]....
.L_48:
        /*0b4c*/ 	.word	0x00003340


	//   ....[1]....
        /*0b50*/ 	.word	0x00003850


	//   ....[2]....
        /*0b54*/ 	.word	0x000038b0


	//   ....[3]....
        /*0b58*/ 	.word	0x00004750


	//   ....[4]....
        /*0b5c*/ 	.word	0x00005560


	//   ....[5]....
        /*0b60*/ 	.word	0x000055a0


	//   ....[6]....
        /*0b64*/ 	.word	0x000081d0


	//----- nvinfo : EIATTR_MAX_THREADS
	.align		4
.L_49:
        /*0b68*/ 	.byte	0x04, 0x05
        /*0b6a*/ 	.short	(.L_51 - .L_50)
.L_50:
        /*0b6c*/ 	.word	0x00000100
        /*0b70*/ 	.word	0x00000001
        /*0b74*/ 	.word	0x00000001


	//----- nvinfo : EIATTR_CRS_STACK_SIZE
	.align		4
.L_51:
        /*0b78*/ 	.byte	0x04, 0x1e
        /*0b7a*/ 	.short	(.L_53 - .L_52)
.L_52:
        /*0b7c*/ 	.word	0x00000000


	//----- nvinfo : EIATTR_CBANK_PARAM_SIZE
	.align		4
.L_53:
        /*0b80*/ 	.byte	0x03, 0x19
        /*0b82*/ 	.short	0x0800


	//----- nvinfo : EIATTR_PARAM_CBANK
	.align		4
        /*0b84*/ 	.byte	0x04, 0x0a
        /*0b86*/ 	.short	(.L_55 - .L_54)
	.align		4
.L_54:
        /*0b88*/ 	.word	index@(.nv.constant0._ZN7cutlass13device_kernelINS_4gemm6kernel13GemmUniversalIN4cute5tupleIJiiiiEEENS1_10collective13CollectiveMmaINS1_35MainloopSm100TmaUmmaWarpSpecializedILi17ELi2ELi4ENS5_IJNS4_1CILi2EEESB_NSA_ILi1EEEEEEEENS5_IJNSA_ILi64EEENSA_ILi128EEESF_EEENS_12float_e4m3_tENS5_IJlSC_lEEESI_SJ_NS4_8TiledMMAINS4_8MMA_AtomIJNS4_10MMA_TraitsINS4_19SM100_MMA_F8F6F4_SSEJSI_SI_fSF_SG_NS4_17integral_constantINS4_4UMMA5MajorELSQ_0EEESR_NSO_INSP_7ScaleInELSS_0EEEST_EEEEEENS4_6LayoutINS5_IJSC_SC_SC_EEENS5_IJNSA_ILi0EEESY_SY_EEEEENS5_IJNS4_10UnderscoreES11_S11_EEEEENS4_23SM90_TMA_LOAD_MULTICASTENS4_14ComposedLayoutINS4_7SwizzleILi2ELi4ELi3EEENS4_18smem_ptr_flag_bitsILi8EEENSW_INS5_IJNSA_ILi8EEESF_EEENS5_IJSF_SC_EEEEEEEvNS4_8identityES14_S1E_vS1F_EENS_8epilogue10collective18CollectiveEpilogueINS1H_23Sm100TmaWarpSpecializedILi2ELi2ELi32ELb0ELb0EEEJSH_NS5_IJNSW_ISF_SC_EES1M_EEESI_SJ_SI_SJ_NS1H_6fusion15FusionCallbacksIS1L_NS1O_17LinearCombinationISI_fSI_fLNS_15FloatRoundStyleE2EEESH_S1N_JEEENS4_5SM1004TMEM4LOAD26SM100_TMEM_LOAD_16dp32b32xENS4_13SM90_TMA_LOADES1E_NS4_39AutoVectorizingCopyWithAssumedAlignmentILi128EEENS4_14SM90_TMA_STOREES1E_S20_S20_EEEvvEEEEvNT_6ParamsE)
        /*0b8c*/ 	.short	0x0380
        /*0b8e*/ 	.short	0x0800


	//----- nvinfo : EIATTR_SW_WAR
	.align		4
.L_55:
        /*0b90*/ 	.byte	0x04, 0x36
        /*0b92*/ 	.short	(.L_57 - .L_56)
.L_56:
        /*0b94*/ 	.word	0x00000008
.L_57:


//--------------------- .nv.callgraph             --------------------------
	.section	.nv.callgraph,"",@"SHT_CUDA_CALLGRAPH"
	.align	4
	.sectionentsize	8
	.align		4
        /*0000*/ 	.word	0x00000000
	.align		4
        /*0004*/ 	.word	0xffffffff
	.align		4
        /*0008*/ 	.word	index@(_ZN7cutlass13device_kernelINS_4gemm6kernel13GemmUniversalIN4cute5tupleIJiiiiEEENS1_10collective13CollectiveMmaINS1_35MainloopSm100TmaUmmaWarpSpecializedILi17ELi2ELi4ENS5_IJNS4_1CILi2EEESB_NSA_ILi1EEEEEEEENS5_IJNSA_ILi64EEENSA_ILi128EEESF_EEENS_12float_e4m3_tENS5_IJlSC_lEEESI_SJ_NS4_8TiledMMAINS4_8MMA_AtomIJNS4_10MMA_TraitsINS4_19SM100_MMA_F8F6F4_SSEJSI_SI_fSF_SG_NS4_17integral_constantINS4_4UMMA5MajorELSQ_0EEESR_NSO_INSP_7ScaleInELSS_0EEEST_EEEEEENS4_6LayoutINS5_IJSC_SC_SC_EEENS5_IJNSA_ILi0EEESY_SY_EEEEENS5_IJNS4_10UnderscoreES11_S11_EEEEENS4_23SM90_TMA_LOAD_MULTICASTENS4_14ComposedLayoutINS4_7SwizzleILi2ELi4ELi3EEENS4_18smem_ptr_flag_bitsILi8EEENSW_INS5_IJNSA_ILi8EEESF_EEENS5_IJSF_SC_EEEEEEEvNS4_8identityES14_S1E_vS1F_EENS_8epilogue10collective18CollectiveEpilogueINS1H_23Sm100TmaWarpSpecializedILi2ELi2ELi32ELb0ELb0EEEJSH_NS5_IJNSW_ISF_SC_EES1M_EEESI_SJ_SI_SJ_NS1H_6fusion15FusionCallbacksIS1L_NS1O_17LinearCombinationISI_fSI_fLNS_15FloatRoundStyleE2EEESH_S1N_JEEENS4_5SM1004TMEM4LOAD26SM100_TMEM_LOAD_16dp32b32xENS4_13SM90_TMA_LOADES1E_NS4_39AutoVectorizingCopyWithAssumedAlignmentILi128EEENS4_14SM90_TMA_STOREES1E_S20_S20_EEEvvEEEEvNT_6ParamsE)
	.align		4
        /*000c*/ 	.word	index@(__assertfail)
	.align		4
        /*0010*/ 	.word	0x00000000
	.align		4
        /*0014*/ 	.word	0xfffffffe
	.align		4
        /*0018*/ 	.word	0x00000000
	.align		4
        /*001c*/ 	.word	0xfffffffd
	.align		4
        /*0020*/ 	.word	0x00000000
	.align		4
        /*0024*/ 	.word	0xfffffffc


//--------------------- .nv.constant4             --------------------------
	.section	.nv.constant4,"a",@progbits
	.align	8
	.align		8
.nv.constant4:
        /*0000*/ 	.dword	__assertfail
	.align		8
        /*0008*/ 	.dword	__unnamed_1
	.align		8
        /*0010*/ 	.dword	__unnamed_2
	.align		8
        /*0018*/ 	.dword	_ZN40_INTERNAL_fe06b866_4_k_cu_388c64ce_293334cuda3std3__45__cpo5beginE
	.align		8
        /*0020*/ 	.dword	_ZN40_INTERNAL_fe06b866_4_k_cu_388c64ce_293334cuda3std3__45__cpo3endE
	.align		8
        /*0028*/ 	.dword	_ZN40_INTERNAL_fe06b866_4_k_cu_388c64ce_293334cuda3std3__45__cpo6cbeginE
	.align		8
        /*0030*/ 	.dword	_ZN40_INTERNAL_fe06b866_4_k_cu_388c64ce_293334cuda3std3__45__cpo4cendE
	.align		8
        /*0038*/ 	.dword	_ZN40_INTERNAL_fe06b866_4_k_cu_388c64ce_293334cuda3std3__442_GLOBAL__N__fe06b866_4_k_cu_388c64ce_293336ignoreE
	.align		8
        /*0040*/ 	.dword	_ZN40_INTERNAL_fe06b866_4_k_cu_388c64ce_293334cuda3std3__419piecewise_constructE
	.align		8
        /*0048*/ 	.dword	_ZN40_INTERNAL_fe06b866_4_k_cu_388c64ce_293334cuda3std3__48in_placeE
	.align		8
        /*0050*/ 	.dword	_ZN40_INTERNAL_fe06b866_4_k_cu_388c64ce_293334cuda3std6ranges3__45__cpo4swapE
	.align		8
        /*0058*/ 	.dword	_ZN40_INTERNAL_fe06b866_4_k_cu_388c64ce_293334cuda3std6ranges3__45__cpo9iter_moveE
	.align		8
        /*0060*/ 	.dword	_ZN40_INTERNAL_fe06b866_4_k_cu_388c64ce_293334cute7productE
	.align		8
        /*0068*/ 	.dword	_ZN40_INTERNAL_fe06b866_4_k_cu_388c64ce_293334cute1_E
	.align		8
        /*0070*/ 	.dword	$str$25
	.align		8
        /*0078*/ 	.dword	$str$26
	.align		8
        /*0080*/ 	.dword	$str$27
	.align		8
        /*0088*/ 	.dword	$str$28


//--------------------- .text._ZN7cutlass13device_kernelINS_4gemm6kernel13GemmUniversalIN4cute5tupleIJiiiiEEENS1_10collective13CollectiveMmaINS1_35MainloopSm100TmaUmmaWarpSpecializedILi17ELi2ELi4ENS5_IJNS4_1CILi2EEESB_NSA_ILi1EEEEEEEENS5_IJNSA_ILi64EEENSA_ILi128EEESF_EEENS_12float_e4m3_tENS5_IJlSC_lEEESI_SJ_NS4_8TiledMMAINS4_8MMA_AtomIJNS4_10MMA_TraitsINS4_19SM100_MMA_F8F6F4_SSEJSI_SI_fSF_SG_NS4_17integral_constantINS4_4UMMA5MajorELSQ_0EEESR_NSO_INSP_7ScaleInELSS_0EEEST_EEEEEENS4_6LayoutINS5_IJSC_SC_SC_EEENS5_IJNSA_ILi0EEESY_SY_EEEEENS5_IJNS4_10UnderscoreES11_S11_EEEEENS4_23SM90_TMA_LOAD_MULTICASTENS4_14ComposedLayoutINS4_7SwizzleILi2ELi4ELi3EEENS4_18smem_ptr_flag_bitsILi8EEENSW_INS5_IJNSA_ILi8EEESF_EEENS5_IJSF_SC_EEEEEEEvNS4_8identityES14_S1E_vS1F_EENS_8epilogue10collective18CollectiveEpilogueINS1H_23Sm100TmaWarpSpecializedILi2ELi2ELi32ELb0ELb0EEEJSH_NS5_IJNSW_ISF_SC_EES1M_EEESI_SJ_SI_SJ_NS1H_6fusion15FusionCallbacksIS1L_NS1O_17LinearCombinationISI_fSI_fLNS_15FloatRoundStyleE2EEESH_S1N_JEEENS4_5SM1004TMEM4LOAD26SM100_TMEM_LOAD_16dp32b32xENS4_13SM90_TMA_LOADES1E_NS4_39AutoVectorizingCopyWithAssumedAlignmentILi128EEENS4_14SM90_TMA_STOREES1E_S20_S20_EEEvvEEEEvNT_6ParamsE --------------------------
	.section	.text._ZN7cutlass13device_kernelINS_4gemm6kernel13GemmUniversalIN4cute5tupleIJiiiiEEENS1_10collective13CollectiveMmaINS1_35MainloopSm100TmaUmmaWarpSpecializedILi17ELi2ELi4ENS5_IJNS4_1CILi2EEESB_NSA_ILi1EEEEEEEENS5_IJNSA_ILi64EEENSA_ILi128EEESF_EEENS_12float_e4m3_tENS5_IJlSC_lEEESI_SJ_NS4_8TiledMMAINS4_8MMA_AtomIJNS4_10MMA_TraitsINS4_19SM100_MMA_F8F6F4_SSEJSI_SI_fSF_SG_NS4_17integral_constantINS4_4UMMA5MajorELSQ_0EEESR_NSO_INSP_7ScaleInELSS_0EEEST_EEEEEENS4_6LayoutINS5_IJSC_SC_SC_EEENS5_IJNSA_ILi0EEESY_SY_EEEEENS5_IJNS4_10UnderscoreES11_S11_EEEEENS4_23SM90_TMA_LOAD_MULTICASTENS4_14ComposedLayoutINS4_7SwizzleILi2ELi4ELi3EEENS4_18smem_ptr_flag_bitsILi8EEENSW_INS5_IJNSA_ILi8EEESF_EEENS5_IJSF_SC_EEEEEEEvNS4_8identityES14_S1E_vS1F_EENS_8epilogue10collective18CollectiveEpilogueINS1H_23Sm100TmaWarpSpecializedILi2ELi2ELi32ELb0ELb0EEEJSH_NS5_IJNSW_ISF_SC_EES1M_EEESI_SJ_SI_SJ_NS1H_6fusion15FusionCallbacksIS1L_NS1O_17LinearCombinationISI_fSI_fLNS_15FloatRoundStyleE2EEESH_S1N_JEEENS4_5SM1004TMEM4LOAD26SM100_TMEM_LOAD_16dp32b32xENS4_13SM90_TMA_LOADES1E_NS4_39AutoVectorizingCopyWithAssumedAlignmentILi128EEENS4_14SM90_TMA_STOREES1E_S20_S20_EEEvvEEEEvNT_6ParamsE,"ax",@progbits
	.align	128
.text._ZN7cutlass13device_kernelINS_4gemm6kernel13GemmUniversalIN4cute5tupleIJiiiiEEENS1_10collective13CollectiveMmaINS1_35MainloopSm100TmaUmmaWarpSpecializedILi17ELi2ELi4ENS5_IJNS4_1CILi2EEESB_NSA_ILi1EEEEEEEENS5_IJNSA_ILi64EEENSA_ILi128EEESF_EEENS_12float_e4m3_tENS5_IJlSC_lEEESI_SJ_NS4_8TiledMMAINS4_8MMA_AtomIJNS4_10MMA_TraitsINS4_19SM100_MMA_F8F6F4_SSEJSI_SI_fSF_SG_NS4_17integral_constantINS4_4UMMA5MajorELSQ_0EEESR_NSO_INSP_7ScaleInELSS_0EEEST_EEEEEENS4_6LayoutINS5_IJSC_SC_SC_EEENS5_IJNSA_ILi0EEESY_SY_EEEEENS5_IJNS4_10UnderscoreES11_S11_EEEEENS4_23SM90_TMA_LOAD_MULTICASTENS4_14ComposedLayoutINS4_7SwizzleILi2ELi4ELi3EEENS4_18smem_ptr_flag_bitsILi8EEENSW_INS5_IJNSA_ILi8EEESF_EEENS5_IJSF_SC_EEEEEEEvNS4_8identityES14_S1E_vS1F_EENS_8epilogue10collective18CollectiveEpilogueINS1H_23Sm100TmaWarpSpecializedILi2ELi2ELi32ELb0ELb0EEEJSH_NS5_IJNSW_ISF_SC_EES1M_EEESI_SJ_SI_SJ_NS1H_6fusion15FusionCallbacksIS1L_NS1O_17LinearCombinationISI_fSI_fLNS_15FloatRoundStyleE2EEESH_S1N_JEEENS4_5SM1004TMEM4LOAD26SM100_TMEM_LOAD_16dp32b32xENS4_13SM90_TMA_LOADES1E_NS4_39AutoVectorizingCopyWithAssumedAlignmentILi128EEENS4_14SM90_TMA_STOREES1E_S20_S20_EEEvvEEEEvNT_6ParamsE:
        .type           _ZN7cutlass13device_kernelINS_4gemm6kernel13GemmUniversalIN4cute5tupleIJiiiiEEENS1_10collective13CollectiveMmaINS1_35MainloopSm100TmaUmmaWarpSpecializedILi17ELi2ELi4ENS5_IJNS4_1CILi2EEESB_NSA_ILi1EEEEEEEENS5_IJNSA_ILi64EEENSA_ILi128EEESF_EEENS_12float_e4m3_tENS5_IJlSC_lEEESI_SJ_NS4_8TiledMMAINS4_8MMA_AtomIJNS4_10MMA_TraitsINS4_19SM100_MMA_F8F6F4_SSEJSI_SI_fSF_SG_NS4_17integral_constantINS4_4UMMA5MajorELSQ_0EEESR_NSO_INSP_7ScaleInELSS_0EEEST_EEEEEENS4_6LayoutINS5_IJSC_SC_SC_EEENS5_IJNSA_ILi0EEESY_SY_EEEEENS5_IJNS4_10UnderscoreES11_S11_EEEEENS4_23SM90_TMA_LOAD_MULTICASTENS4_14ComposedLayoutINS4_7SwizzleILi2ELi4ELi3EEENS4_18smem_ptr_flag_bitsILi8EEENSW_INS5_IJNSA_ILi8EEESF_EEENS5_IJSF_SC_EEEEEEEvNS4_8identityES14_S1E_vS1F_EENS_8epilogue10collective18CollectiveEpilogueINS1H_23Sm100TmaWarpSpecializedILi2ELi2ELi32ELb0ELb0EEEJSH_NS5_IJNSW_ISF_SC_EES1M_EEESI_SJ_SI_SJ_NS1H_6fusion15FusionCallbacksIS1L_NS1O_17LinearCombinationISI_fSI_fLNS_15FloatRoundStyleE2EEESH_S1N_JEEENS4_5SM1004TMEM4LOAD26SM100_TMEM_LOAD_16dp32b32xENS4_13SM90_TMA_LOADES1E_NS4_39AutoVectorizingCopyWithAssumedAlignmentILi128EEENS4_14SM90_TMA_STOREES1E_S20_S20_EEEvvEEEEvNT_6ParamsE,@function
        .size           _ZN7cutlass13device_kernelINS_4gemm6kernel13GemmUniversalIN4cute5tupleIJiiiiEEENS1_10collective13CollectiveMmaINS1_35MainloopSm100TmaUmmaWarpSpecializedILi17ELi2ELi4ENS5_IJNS4_1CILi2EEESB_NSA_ILi1EEEEEEEENS5_IJNSA_ILi64EEENSA_ILi128EEESF_EEENS_12float_e4m3_tENS5_IJlSC_lEEESI_SJ_NS4_8TiledMMAINS4_8MMA_AtomIJNS4_10MMA_TraitsINS4_19SM100_MMA_F8F6F4_SSEJSI_SI_fSF_SG_NS4_17integral_constantINS4_4UMMA5MajorELSQ_0EEESR_NSO_INSP_7ScaleInELSS_0EEEST_EEEEEENS4_6LayoutINS5_IJSC_SC_SC_EEENS5_IJNSA_ILi0EEESY_SY_EEEEENS5_IJNS4_10UnderscoreES11_S11_EEEEENS4_23SM90_TMA_LOAD_MULTICASTENS4_14ComposedLayoutINS4_7SwizzleILi2ELi4ELi3EEENS4_18smem_ptr_flag_bitsILi8EEENSW_INS5_IJNSA_ILi8EEESF_EEENS5_IJSF_SC_EEEEEEEvNS4_8identityES14_S1E_vS1F_EENS_8epilogue10collective18CollectiveEpilogueINS1H_23Sm100TmaWarpSpecializedILi2ELi2ELi32ELb0ELb0EEEJSH_NS5_IJNSW_ISF_SC_EES1M_EEESI_SJ_SI_SJ_NS1H_6fusion15FusionCallbacksIS1L_NS1O_17LinearCombinationISI_fSI_fLNS_15FloatRoundStyleE2EEESH_S1N_JEEENS4_5SM1004TMEM4LOAD26SM100_TMEM_LOAD_16dp32b32xENS4_13SM90_TMA_LOADES1E_NS4_39AutoVectorizingCopyWithAssumedAlignmentILi128EEENS4_14SM90_TMA_STOREES1E_S20_S20_EEEvvEEEEvNT_6ParamsE,(.L_x_189 - _ZN7cutlass13device_kernelINS_4gemm6kernel13GemmUniversalIN4cute5tupleIJiiiiEEENS1_10collective13CollectiveMmaINS1_35MainloopSm100TmaUmmaWarpSpecializedILi17ELi2ELi4ENS5_IJNS4_1CILi2EEESB_NSA_ILi1EEEEEEEENS5_IJNSA_ILi64EEENSA_ILi128EEESF_EEENS_12float_e4m3_tENS5_IJlSC_lEEESI_SJ_NS4_8TiledMMAINS4_8MMA_AtomIJNS4_10MMA_TraitsINS4_19SM100_MMA_F8F6F4_SSEJSI_SI_fSF_SG_NS4_17integral_constantINS4_4UMMA5MajorELSQ_0EEESR_NSO_INSP_7ScaleInELSS_0EEEST_EEEEEENS4_6LayoutINS5_IJSC_SC_SC_EEENS5_IJNSA_ILi0EEESY_SY_EEEEENS5_IJNS4_10UnderscoreES11_S11_EEEEENS4_23SM90_TMA_LOAD_MULTICASTENS4_14ComposedLayoutINS4_7SwizzleILi2ELi4ELi3EEENS4_18smem_ptr_flag_bitsILi8EEENSW_INS5_IJNSA_ILi8EEESF_EEENS5_IJSF_SC_EEEEEEEvNS4_8identityES14_S1E_vS1F_EENS_8epilogue10collective18CollectiveEpilogueINS1H_23Sm100TmaWarpSpecializedILi2ELi2ELi32ELb0ELb0EEEJSH_NS5_IJNSW_ISF_SC_EES1M_EEESI_SJ_SI_SJ_NS1H_6fusion15FusionCallbacksIS1L_NS1O_17LinearCombinationISI_fSI_fLNS_15FloatRoundStyleE2EEESH_S1N_JEEENS4_5SM1004TMEM4LOAD26SM100_TMEM_LOAD_16dp32b32xENS4_13SM90_TMA_LOADES1E_NS4_39AutoVectorizingCopyWithAssumedAlignmentILi128EEENS4_14SM90_TMA_STOREES1E_S20_S20_EEEvvEEEEvNT_6ParamsE)
        .other          _ZN7cutlass13device_kernelINS_4gemm6kernel13GemmUniversalIN4cute5tupleIJiiiiEEENS1_10collective13CollectiveMmaINS1_35MainloopSm100TmaUmmaWarpSpecializedILi17ELi2ELi4ENS5_IJNS4_1CILi2EEESB_NSA_ILi1EEEEEEEENS5_IJNSA_ILi64EEENSA_ILi128EEESF_EEENS_12float_e4m3_tENS5_IJlSC_lEEESI_SJ_NS4_8TiledMMAINS4_8MMA_AtomIJNS4_10MMA_TraitsINS4_19SM100_MMA_F8F6F4_SSEJSI_SI_fSF_SG_NS4_17integral_constantINS4_4UMMA5MajorELSQ_0EEESR_NSO_INSP_7ScaleInELSS_0EEEST_EEEEEENS4_6LayoutINS5_IJSC_SC_SC_EEENS5_IJNSA_ILi0EEESY_SY_EEEEENS5_IJNS4_10UnderscoreES11_S11_EEEEENS4_23SM90_TMA_LOAD_MULTICASTENS4_14ComposedLayoutINS4_7SwizzleILi2ELi4ELi3EEENS4_18smem_ptr_flag_bitsILi8EEENSW_INS5_IJNSA_ILi8EEESF_EEENS5_IJSF_SC_EEEEEEEvNS4_8identityES14_S1E_vS1F_EENS_8epilogue10collective18CollectiveEpilogueINS1H_23Sm100TmaWarpSpecializedILi2ELi2ELi32ELb0ELb0EEEJSH_NS5_IJNSW_ISF_SC_EES1M_EEESI_SJ_SI_SJ_NS1H_6fusion15FusionCallbacksIS1L_NS1O_17LinearCombinationISI_fSI_fLNS_15FloatRoundStyleE2EEESH_S1N_JEEENS4_5SM1004TMEM4LOAD26SM100_TMEM_LOAD_16dp32b32xENS4_13SM90_TMA_LOADES1E_NS4_39AutoVectorizingCopyWithAssumedAlignmentILi128EEENS4_14SM90_TMA_STOREES1E_S20_S20_EEEvvEEEEvNT_6ParamsE,@"STO_CUDA_ENTRY STV_DEFAULT"
_ZN7cutlass13device_kernelINS_4gemm6kernel13GemmUniversalIN4cute5tupleIJiiiiEEENS1_10collective13CollectiveMmaINS1_35MainloopSm100TmaUmmaWarpSpecializedILi17ELi2ELi4ENS5_IJNS4_1CILi2EEESB_NSA_ILi1EEEEEEEENS5_IJNSA_ILi64EEENSA_ILi128EEESF_EEENS_12float_e4m3_tENS5_IJlSC_lEEESI_SJ_NS4_8TiledMMAINS4_8MMA_AtomIJNS4_10MMA_TraitsINS4_19SM100_MMA_F8F6F4_SSEJSI_SI_fSF_SG_NS4_17integral_constantINS4_4UMMA5MajorELSQ_0EEESR_NSO_INSP_7ScaleInELSS_0EEEST_EEEEEENS4_6LayoutINS5_IJSC_SC_SC_EEENS5_IJNSA_ILi0EEESY_SY_EEEEENS5_IJNS4_10UnderscoreES11_S11_EEEEENS4_23SM90_TMA_LOAD_MULTICASTENS4_14ComposedLayoutINS4_7SwizzleILi2ELi4ELi3EEENS4_18smem_ptr_flag_bitsILi8EEENSW_INS5_IJNSA_ILi8EEESF_EEENS5_IJSF_SC_EEEEEEEvNS4_8identityES14_S1E_vS1F_EENS_8epilogue10collective18CollectiveEpilogueINS1H_23Sm100TmaWarpSpecializedILi2ELi2ELi32ELb0ELb0EEEJSH_NS5_IJNSW_ISF_SC_EES1M_EEESI_SJ_SI_SJ_NS1H_6fusion15FusionCallbacksIS1L_NS1O_17LinearCombinationISI_fSI_fLNS_15FloatRoundStyleE2EEESH_S1N_JEEENS4_5SM1004TMEM4LOAD26SM100_TMEM_LOAD_16dp32b32xENS4_13SM90_TMA_LOADES1E_NS4_39AutoVectorizingCopyWithAssumedAlignmentILi128EEENS4_14SM90_TMA_STOREES1E_S20_S20_EEEvvEEEEvNT_6ParamsE:
[----:B------:R-:W1:Y:S01]  /*0000*/  LDC R1, c[0x0][0x37c] ;  /* 0x0000df00ff017b82 */ /* 0x000e620000000800 */
[----:B------:R-:W2:Y:S01]  /*0010*/  S2R R93, SR_TID.X ;  /* 0x00000000005d7919 */ /* 0x000ea20000002100 */
[----:B------:R-:W3:Y:S01]  /*0020*/  LDCU.64 UR8, c[0x0][0x890] ;  /* 0x00011200ff0877ac */ /* 0x000ee20008000a00 */
[----:B------:R-:W-:Y:S02]  /*0030*/  PRMT R84, RZ, 0x7610, R84 ;  /* 0x00007610ff547816 */ /* 0x000fe40000000054 */
[----:B------:R-:W-:Y:S01]  /*0040*/  ELECT P3, URZ, PT ;  /* 0x0000000000ff782f */ /* 0x000fe20003860000 */
[----:B---3--:R-:W-:-:S04]  /*0050*/  UISETP.NE.U32.AND UP0, UPT, UR8, URZ, UPT ;  /* 0x000000ff0800728c */ /* 0x008fc8000bf05070 */
[----:B------:R-:W-:Y:S01]  /*0060*/  UISETP.NE.AND.EX UP0, UPT, UR9, URZ, UPT, UP0 ;  /* 0x000000ff0900728c */ /* 0x000fe2000bf05300 */
[----:B--2---:R-:W-:-:S05]  /*0070*/  SHF.R.U32.HI R85, RZ, 0x5, R93 ;  /* 0x00000005ff557819 */ /* 0x004fca000001165d */
[----:B------:R-:W2:Y:S02]  /*0080*/  SHFL.IDX PT, R0, R85, RZ, 0x1f ;  /* 0x00001fff55007589 */ /* 0x000ea400000e0000 */
[----:B--2---:R-:W-:Y:S01]  /*0090*/  R2UR UR17, R0 ;  /* 0x00000000001172ca */ /* 0x004fe200000e0000 */
[----:B-1----:R-:W-:-:S14]  /*00a0*/  BRA.U UP0, `(.L_x_0) ;  /* 0x0000000100307547 */ /* 0x002fdc000b800000 */
[----:B------:R-:W1:Y:S02]  /*00b0*/  LDCU.64 UR4, c[0x0][0x888] ;  /* 0x00011100ff0477ac */ /* 0x000e640008000a00 */
[----:B-1----:R-:W-:-:S04]  /*00c0*/  UISETP.NE.U32.AND UP0, UPT, UR4, URZ, UPT ;  /* 0x000000ff0400728c */ /* 0x002fc8000bf05070 */
[----:B------:R-:W-:-:S09]  /*00d0*/  UISETP.NE.AND.EX UP0, UPT, UR5, URZ, UPT, UP0 ;  /* 0x000000ff0500728c */ /* 0x000fd2000bf05300 */
[----:B------:R-:W-:Y:S05]  /*00e0*/  BRA.U !UP0, `(.L_x_1) ;  /* 0x0000000108147547 */ /* 0x000fea000b800000 */
[----:B------:R-:W1:Y:S01]  /*00f0*/  LDC.64 R2, c[0x0][0x888] ;  /* 0x00022200ff027b82 */ /* 0x000e620000000a00 */
[----:B------:R-:W1:Y:S02]  /*0100*/  LDCU.64 UR4, c[0x0][0x358] ;  /* 0x00006b00ff0477ac */ /* 0x000e640008000a00 */
[----:B-1----:R1:W5:Y:S01]  /*0110*/  LDG.E R41, desc[UR4][R2.64] ;  /* 0x0000000402297981 */ /* 0x002362000c1e1900 */
[----:B------:R-:W-:Y:S01]  /*0120*/  HFMA2 R84, -RZ, RZ, 0, 5.9604644775390625e-08 ;  /* 0x00000001ff547431 */ /* 0x000fe200000001ff */
[----:B------:R-:W-:Y:S05]  /*0130*/  BRA `(.L_x_0) ;  /* 0x00000000000c7947 */ /* 0x000fea0003800000 */
.L_x_1:
[----:B------:R-:W1:Y:S01]  /*0140*/  LDCU UR4, c[0x0][0x880] ;  /* 0x00011000ff0477ac */ /* 0x000e620008000800 */
[----:B------:R-:W-:Y:S01]  /*0150*/  HFMA2 R84, -RZ, RZ, 0, 5.9604644775390625e-08 ;  /* 0x00000001ff547431 */ /* 0x000fe200000001ff */
[----:B-1----:R-:W-:-:S07]  /*0160*/  MOV R41, UR4 ;  /* 0x0000000400297c02 */ /* 0x002fce0008000f00 */
.L_x_0:
[----:B------:R-:W2:Y:S02]  /*0170*/  LDCU.64 UR4, c[0x0][0x8b0] ;  /* 0x00011600ff0477ac */ /* 0x000ea40008000a00 */
[----:B--2---:R-:W-:-:S04]  /*0180*/  UISETP.NE.U32.AND UP0, UPT, UR4, URZ, UPT ;  /* 0x000000ff0400728c */ /* 0x004fc8000bf05070 */
[----:B------:R-:W-:-:S09]  /*0190*/  UISETP.NE.AND.EX UP0, UPT, UR5, URZ, UPT, UP0 ;  /* 0x000000ff0500728c */ /* 0x000fd2000bf05300 */
[----:B------:R-:W-:Y:S05]  /*01a0*/  BRA.U UP0, `(.L_x_2) ;  /* 0x0000000100287547 */ /* 0x000fea000b800000 */
[----:B------:R-:W2:Y:S02]  /*01b0*/  LDCU.64 UR4, c[0x0][0x8a8] ;  /* 0x00011500ff0477ac */ /* 0x000ea40008000a00 */
[----:B--2---:R-:W-:-:S04]  /*01c0*/  UISETP.NE.U32.AND UP0, UPT, UR4, URZ, UPT ;  /* 0x000000ff0400728c */ /* 0x004fc8000bf05070 */
[----:B------:R-:W-:-:S09]  /*01d0*/  UISETP.NE.AND.EX UP0, UPT, UR5, URZ, UPT, UP0 ;  /* 0x000000ff0500728c */ /* 0x000fd2000bf05300 */
[----:B------:R-:W-:Y:S05]  /*01e0*/  BRA.U !UP0, `(.L_x_3) ;  /* 0x0000000108107547 */ /* 0x000fea000b800000 */
[----:B------:R-:W2:Y:S01]  /*01f0*/  LDC.64 R38, c[0x0][0x8a8] ;  /* 0x00022a00ff267b82 */ /* 0x000ea20000000a00 */
[----:B------:R-:W2:Y:S02]  /*0200*/  LDCU.64 UR4, c[0x0][0x358] ;  /* 0x00006b00ff0477ac */ /* 0x000ea40008000a00 */
[----:B--2---:R2:W5:Y:S01]  /*0210*/  LDG.E R38, desc[UR4][R38.64] ;  /* 0x0000000426267981 */ /* 0x004562000c1e1900 */
[----:B------:R-:W-:Y:S05]  /*0220*/  BRA `(.L_x_2) ;  /* 0x0000000000087947 */ /* 0x000fea0003800000 */
.L_x_3:
[----:B------:R-:W2:Y:S02]  /*0230*/  LDCU UR4, c[0x0][0x8a0] ;  /* 0x00011400ff0477ac */ /* 0x000ea40008000800 */
[----:B--2---:R-:W-:Y:S02]  /*0240*/  MOV R38, UR4 ;  /* 0x0000000400267c02 */ /* 0x004fe40008000f00 */
.L_x_2:
[----:B------:R-:W-:Y:S01]  /*0250*/  IMAD.U32 R0, RZ, RZ, UR17 ;  /* 0x00000011ff007e24 */ /* 0x000fe2000f8e00ff */
[----:B------:R-:W-:Y:S04]  /*0260*/  BSSY.RECONVERGENT B0, `(.L_x_4) ;  /* 0x000000c000007945 */ /* 0x000fe80003800200 */
[C---:B------:R-:W-:Y:S02]  /*0270*/  ISETP.NE.OR P1, PT, R0.reuse, 0x1, !P3 ;  /* 0x000000010000780c */ /* 0x040fe40005f25670 */
[----:B------:R-:W-:-:S11]  /*0280*/  ISETP.NE.OR P0, PT, R0, 0x3, !P3 ;  /* 0x000000030000780c */ /* 0x000fd60005f05670 */
[----:B------:R-:W-:Y:S05]  /*0290*/  @P1 BRA `(.L_x_5) ;  /* 0x0000000000201947 */ /* 0x000fea0003800000 */
[----:B------:R-:W3:Y:S02]  /*02a0*/  LDCU.64 UR4, c[0x0][0x348] ;  /* 0x00006900ff0477ac */ /* 0x000ee40008000a00 */
[----:B---3--:R-:W-:Y:S02]  /*02b0*/  UIADD3 UR6, UP1, UPT, UR4, 0x80, URZ ;  /* 0x0000008004067890 */ /* 0x008fe4000ff3e0ff */
[----:B------:R-:W-:Y:S02]  /*02c0*/  UIADD3 UR4, UP0, UPT, UR4, 0x180, URZ ;  /* 0x0000018004047890 */ /* 0x000fe4000ff1e0ff */
[----:B------:R-:W-:Y:S02]  /*02d0*/  UIADD3.X UR7, UPT, UPT, URZ, UR5, URZ, UP1, !UPT ;  /* 0x00000005ff077290 */ /* 0x000fe40008ffe4ff */
[----:B------:R-:W-:-:S07]  /*02e0*/  UIADD3.X UR5, UPT, UPT, URZ, UR5, URZ, UP0, !UPT ;  /* 0x00000005ff057290 */ /* 0x000fce00087fe4ff */
[----:B------:R3:W-:Y:S02]  /*02f0*/  UTMACCTL.PF [UR6] ;  /* 0x00000000060079b9 */ /* 0x0007e40008040000 */
[----:B------:R3:W-:Y:S02]  /*0300*/  UTMACCTL.PF [UR4] ;  /* 0x00000000040079b9 */ /* 0x0007e40008040000 */
[----:B---3--:R-:W-:Y:S01]  /*0310*/  NOP ;  /* 0x0000000000007918 */ /* 0x008fe20000000000 */
.L_x_5:
[----:B------:R-:W-:Y:S05]  /*0320*/  BSYNC.RECONVERGENT B0 ;  /* 0x0000000000007941 */ /* 0x000fea0003800200 */
.L_x_4:
[----:B------:R-:W-:Y:S04]  /*0330*/  BSSY.RECONVERGENT B0, `(.L_x_6) ;  /* 0x000000a000007945 */ /* 0x000fe80003800200 */
        /* <DEDUP_REMOVED lines=9> */
.L_x_7:
[----:B------:R-:W-:Y:S05]  /*03d0*/  BSYNC.RECONVERGENT B0 ;  /* 0x0000000000007941 */ /* 0x000fea0003800200 */
.L_x_6:
[----:B------:R-:W3:Y:S01]  /*03e0*/  LDCU.64 UR4, c[0x0][0x888] ;  /* 0x00011100ff0477ac */ /* 0x000ee20008000a00 */
[----:B------:R-:W-:Y:S02]  /*03f0*/  UISETP.EQ.U32.AND UP1, UPT, UR8, URZ, UPT ;  /* 0x000000ff0800728c */ /* 0x000fe4000bf22070 */
[----:B------:R-:W-:Y:S02]  /*0400*/  UPLOP3.LUT UP3, UPT, UPT, UPT, UPT, 0x80, 0x8 ;  /* 0x000000000008789c */ /* 0x000fe40003f6f070 */
[----:B---3--:R-:W-:-:S04]  /*0410*/  UISETP.NE.U32.AND UP0, UPT, UR4, URZ, UPT ;  /* 0x000000ff0400728c */ /* 0x008fc8000bf05070 */
[----:B------:R-:W-:-:S04]  /*0420*/  UISETP.NE.AND.EX UP0, UPT, UR5, URZ, UPT, UP0 ;  /* 0x000000ff0500728c */ /* 0x000fc8000bf05300 */
[----:B------:R-:W-:-:S04]  /*0430*/  UISETP.EQ.OR.EX UP2, UPT, UR9, URZ, !UP0, UP1 ;  /* 0x000000ff0900728c */ /* 0x000fc8000c742710 */
[----:B------:R-:W-:-:S06]  /*0440*/  UP2UR UR4, UPR, URZ, 0x4 ;  /* 0x00000004ff047883 */ /* 0x000fcc0008000000 */
[----:B------:R-:W-:Y:S01]  /*0450*/  MOV R86, UR4 ;  /* 0x0000000400567c02 */ /* 0x000fe20008000f00 */
[----:B------:R-:W-:Y:S06]  /*0460*/  BRA.U !UP2, `(.L_x_8) ;  /* 0x000000010a207547 */ /* 0x000fec000b800000 */
[----:B------:R-:W-:Y:S01]  /*0470*/  UISETP.NE.U32.AND UP1, UPT, UR8, URZ, UPT ;  /* 0x000000ff0800728c */ /* 0x000fe2000bf25070 */
[----:B-----5:R-:W-:Y:S01]  /*0480*/  FSETP.NEU.AND P0, PT, R41, RZ, PT ;  /* 0x000000ff2900720b */ /* 0x020fe20003f0d000 */
[----:B------:R-:W-:Y:S02]  /*0490*/  USEL UR4, URZ, 0xffffffff, UP0 ;  /* 0xffffffffff047887 */ /* 0x000fe40008000000 */
[----:B------:R-:W-:-:S10]  /*04a0*/  UISETP.NE.AND.EX UP1, UPT, UR9, URZ, UPT, UP1 ;  /* 0x000000ff0900728c */ /* 0x000fd4000bf25310 */
[----:B------:R-:W-:Y:S01]  /*04b0*/  VOTEU.ANY UP0, P0 ;  /* 0x0000000000ff7886 */ /* 0x000fe20000000100 */
[----:B------:R-:W-:-:S04]  /*04c0*/  @!UP1 USEL UR4, URZ, 0xffffffff, UP0 ;  /* 0xffffffffff049887 */ /* 0x000fc80008000000 */
[----:B------:R-:W-:-:S04]  /*04d0*/  ULOP3.LUT UR4, UR4, 0x1, URZ, 0xc0, !UPT ;  /* 0x0000000104047892 */ /* 0x000fc8000f8ec0ff */
[----:B------:R-:W-:-:S11]  /*04e0*/  UISETP.NE.U32.AND UP3, UPT, UR4, 0x1, UPT ;  /* 0x000000010400788c */ /* 0x000fd6000bf65070 */
.L_x_8:
[----:B-1----:R-:W1:Y:S01]  /*04f0*/  SHFL.IDX PT, R2, R85, RZ, 0x1f ;  /* 0x00001fff55027589 */ /* 0x002e6200000e0000 */
[----:B------:R-:W-:-:S04]  /*0500*/  UISETP.NE.AND UP0, UPT, UR17, 0x2, UPT ;  /* 0x000000021100788c */ /* 0x000fc8000bf05270 */
[----:B------:R-:W-:Y:S01]  /*0510*/  USEL UR38, URZ, 0x1, UP0 ;  /* 0x00000001ff267887 */ /* 0x000fe20008000000 */
[----:B-1----:R-:W-:-:S13]  /*0520*/  ISETP.NE.AND P0, PT, R2, RZ, PT ;  /* 0x000000ff0200720c */ /* 0x002fda0003f05270 */
[----:B------:R-:W-:Y:S05]  /*0530*/  @P0 BRA `(.L_x_9) ;  /* 0x0000000000cc0947 */ /* 0x000fea0003800000 */
[----:B------:R-:W-:Y:S01]  /*0540*/  ELECT P0, URZ, PT ;  /* 0x0000000000ff782f */ /* 0x000fe20003800000 */
[----:B------:R-:W-:-:S12]  /*0550*/  BSSY.RECONVERGENT B0, `(.L_x_9) ;  /* 0x0000031000007945 */ /* 0x000fd80003800200 */
[----:B------:R-:W-:Y:S05]  /*0560*/  @!P0 BRA `(.L_x_10) ;  /* 0x0000000000bc8947 */ /* 0x000fea0003800000 */
[----:B------:R-:W1:Y:S01]  /*0570*/  S2UR UR4, SR_CgaCtaId ;  /* 0x00000000000479c3 */ /* 0x000e620000008800 */
[----:B------:R-:W-:Y:S01]  /*0580*/  UMOV UR5, 0x400 ;  /* 0x0000040000057882 */ /* 0x000fe20000000000 */
[----:B------:R-:W-:Y:S01]  /*0590*/  UMOV UR8, 0x1 ;  /* 0x0000000100087882 */ /* 0x000fe20000000000 */
[----:B------:R-:W-:Y:S01]  /*05a0*/  UMOV UR6, 0x3 ;  /* 0x0000000300067882 */ /* 0x000fe20000000000 */
[----:B------:R-:W-:-:S04]  /*05b0*/  UIADD3 UR8, UPT, UPT, -UR8, 0x100000, URZ ;  /* 0x0010000008087890 */ /* 0x000fc8000fffe1ff */
[----:B------:R-:W-:Y:S02]  /*05c0*/  USHF.L.U32 UR9, UR8, 0xb, URZ ;  /* 0x0000000b08097899 */ /* 0x000fe400080006ff */
[----:B------:R-:W-:Y:S02]  /*05d0*/  USHF.L.U32 UR8, UR8, 0x1, URZ ;  /* 0x0000000108087899 */ /* 0x000fe400080006ff */
[----:B------:R-:W-:-:S04]  /*05e0*/  UIADD3 UR6, UPT, UPT, -UR6, 0x100000, URZ ;  /* 0x0010000006067890 */ /* 0x000fc8000fffe1ff */
[----:B------:R-:W-:Y:S02]  /*05f0*/  USHF.L.U32 UR7, UR6, 0xb, URZ ;  /* 0x0000000b06077899 */ /* 0x000fe400080006ff */
[----:B------:R-:W-:Y:S02]  /*0600*/  USHF.L.U32 UR6, UR6, 0x1, URZ ;  /* 0x0000000106067899 */ /* 0x000fe400080006ff */
[----:B-1----:R-:W-:Y:S01]  /*0610*/  ULEA UR4, UR4, UR5, 0x18 ;  /* 0x0000000504047291 */ /* 0x002fe2000f8ec0ff */
[----:B------:R-:W1:Y:S11]  /*0620*/  FENCE.VIEW.ASYNC.S ;  /* 0x00000000000073c6 */ /* 0x000e760000000000 */
[----:B-1----:R1:W3:Y:S01]  /*0630*/  SYNCS.EXCH.64 URZ, [UR4], UR8 ;  /* 0x0000000804ff75b2 */ /* 0x0022e20008000100 */
[----:B------:R1:W4:Y:S01]  /*0640*/  SYNCS.EXCH.64 URZ, [UR4+0x88], UR6 ;  /* 0x0000880604ff75b2 */ /* 0x0003220008000100 */
[----:B------:R1:W1:Y:S01]  /*0650*/  SYNCS.EXCH.64 URZ, [UR4+0x8], UR8 ;  /* 0x0000080804ff75b2 */ /* 0x0002620008000100 */
        /* <DEDUP_REMOVED lines=31> */
[----:B---34-:R-:W-:Y:S01]  /*0850*/  NOP ;  /* 0x0000000000007918 */ /* 0x018fe20000000000 */
.L_x_10:
[----:B-1----:R-:W-:Y:S05]  /*0860*/  BSYNC.RECONVERGENT B0 ;  /* 0x0000000000007941 */ /* 0x002fea0003800200 */
.L_x_9:
[----:B------:R-:W1:Y:S01]  /*0870*/  SHFL.IDX PT, R2, R85, RZ, 0x1f ;  /* 0x00001fff55027589 */ /* 0x000e6200000e0000 */
[----:B------:R-:W-:Y:S01]  /*0880*/  NOP ;  /* 0x0000000000007918 */ /* 0x000fe20000000000 */
[----:B-1----:R-:W-:-:S13]  /*0890*/  ISETP.NE.AND P0, PT, R2, 0x1, PT ;  /* 0x000000010200780c */ /* 0x002fda0003f05270 */
[----:B------:R-:W-:Y:S05]  /*08a0*/  @P0 BRA `(.L_x_11) ;  /* 0x0000000000480947 */ /* 0x000fea0003800000 */
        /* <DEDUP_REMOVED lines=9> */
[----:B------:R-:W-:Y:S01]  /*0940*/  USHF.L.U32 UR6, UR6, 0x1, URZ ;  /* 0x0000000106067899 */ /* 0x000fe200080006ff */
[----:B------:R-:W-:Y:S01]  /*0950*/  ELECT P0, URZ, PT ;  /* 0x0000000000ff782f */ /* 0x000fe20003800000 */
[----:B-1----:R-:W-:Y:S01]  /*0960*/  ULEA UR4, UR4, UR5, 0x18 ;  /* 0x0000000504047291 */ /* 0x002fe2000f8ec0ff */
[----:B------:R-:W1:Y:S11]  /*0970*/  FENCE.VIEW.ASYNC.S ;  /* 0x00000000000073c6 */ /* 0x000e760000000000 */
[----:B-1----:R1:W3:Y:S01]  /*0980*/  SYNCS.EXCH.64 URZ, [UR4+0x110], UR8 ;  /* 0x0001100804ff75b2 */ /* 0x0022e20008000100 */
[----:B------:R1:W4:Y:S01]  /*0990*/  SYNCS.EXCH.64 URZ, [UR4+0x120], UR6 ;  /* 0x0001200604ff75b2 */ /* 0x0003220008000100 */
[----:B------:R1:W1:Y:S01]  /*09a0*/  SYNCS.EXCH.64 URZ, [UR4+0x118], UR8 ;  /* 0x0001180804ff75b2 */ /* 0x0002620008000100 */
[----:B------:R1:W1:Y:S01]  /*09b0*/  SYNCS.EXCH.64 URZ, [UR4+0x128], UR6 ;  /* 0x0001280604ff75b2 */ /* 0x0002620008000100 */
[----:B------:R-:W-:Y:S01]  /*09c0*/  NOP ;  /* 0x0000000000007918 */ /* 0x000fe20000000000 */
.L_x_11:
[----:B------:R-:W2:Y:S01]  /*09d0*/  SHFL.IDX PT, R2, R85, RZ, 0x1f ;  /* 0x00001fff55027589 */ /* 0x000ea200000e0000 */
[----:B------:R-:W-:Y:S01]  /*09e0*/  NOP ;  /* 0x0000000000007918 */ /* 0x000fe20000000000 */
[----:B--2---:R-:W-:-:S13]  /*09f0*/  ISETP.NE.AND P0, PT, R2, 0x3, PT ;  /* 0x000000030200780c */ /* 0x004fda0003f05270 */
[----:B------:R-:W-:Y:S05]  /*0a00*/  @P0 BRA `(.L_x_12) ;  /* 0x0000000000300947 */ /* 0x000fea0003800000 */
[----:B-1----:R-:W1:Y:S01]  /*0a10*/  S2UR UR6, SR_CgaCtaId ;  /* 0x00000000000679c3 */ /* 0x002e620000008800 */
[----:B------:R-:W-:Y:S01]  /*0a20*/  UMOV UR4, 0x400 ;  /* 0x0000040000047882 */ /* 0x000fe20000000000 */
[----:B------:R-:W-:Y:S01]  /*0a30*/  UMOV UR5, 0x20 ;  /* 0x0000002000057882 */ /* 0x000fe20000000000 */
[----:B------:R-:W-:Y:S01]  /*0a40*/  ELECT P0, URZ, PT ;  /* 0x0000000000ff782f */ /* 0x000fe20003800000 */
[----:B-1----:R-:W-:Y:S02]  /*0a50*/  ULEA UR6, UR6, UR4, 0x18 ;  /* 0x0000000406067291 */ /* 0x002fe4000f8ec0ff */
[----:B------:R-:W-:-:S04]  /*0a60*/  UIADD3 UR4, UPT, UPT, -UR5, 0x100000, URZ ;  /* 0x0010000005047890 */ /* 0x000fc8000fffe1ff */
[----:B------:R-:W-:Y:S02]  /*0a70*/  USHF.L.U32 UR5, UR4, 0xb, URZ ;  /* 0x0000000b04057899 */ /* 0x000fe400080006ff */
[----:B------:R-:W-:Y:S01]  /*0a80*/  USHF.L.U32 UR4, UR4, 0x1, URZ ;  /* 0x0000000104047899 */ /* 0x000fe200080006ff */
[----:B------:R-:W1:Y:S11]  /*0a90*/  FENCE.VIEW.ASYNC.S ;  /* 0x00000000000073c6 */ /* 0x000e760000000000 */
[----:B-1----:R2:W1:Y:S01]  /*0aa0*/  SYNCS.EXCH.64 URZ, [UR6+0x130], UR4 ;  /* 0x0001300406ff75b2 */ /* 0x0024620008000100 */
[----:B------:R2:W1:Y:S02]  /*0ab0*/  SYNCS.EXCH.64 URZ, [UR6+0x138], UR4 ;  /* 0x0001380406ff75b2 */ /* 0x0004640008000100 */
[----:B--2---:R-:W-:Y:S01]  /*0ac0*/  NOP ;  /* 0x0000000000007918 */ /* 0x004fe20000000000 */
.L_x_12:
[----:B------:R-:W2:Y:S01]  /*0ad0*/  SHFL.IDX PT, R2, R85, RZ, 0x1f ;  /* 0x00001fff55027589 */ /* 0x000ea200000e0000 */
[----:B------:R-:W-:Y:S01]  /*0ae0*/  NOP ;  /* 0x0000000000007918 */ /* 0x000fe20000000000 */
[----:B--2---:R-:W-:-:S13]  /*0af0*/  ISETP.NE.AND P0, PT, R2, 0x4, PT ;  /* 0x000000040200780c */ /* 0x004fda0003f05270 */
[----:B------:R-:W-:Y:S05]  /*0b00*/  @P0 BRA `(.L_x_13) ;  /* 0x00000000004c0947 */ /* 0x000fea0003800000 */
[----:B-1----:R-:W1:Y:S01]  /*0b10*/  S2UR UR6, SR_CgaCtaId ;  /* 0x00000000000679c3 */ /* 0x002e620000008800 */
[----:B------:R-:W-:Y:S01]  /*0b20*/  UMOV UR4, 0x3a0 ;  /* 0x000003a000047882 */ /* 0x000fe20000000000 */
[----:B------:R-:W-:Y:S01]  /*0b30*/  UMOV UR5, 0x400 ;  /* 0x0000040000057882 */ /* 0x000fe20000000000 */
[----:B------:R-:W-:Y:S01]  /*0b40*/  USEL UR4, UR4, 0x320, UP3 ;  /* 0x0000032004047887 */ /* 0x000fe20009800000 */
[----:B------:R-:W-:Y:S01]  /*0b50*/  UMOV UR8, 0x1 ;  /* 0x0000000100087882 */ /* 0x000fe20000000000 */
[----:B------:R-:W-:Y:S01]  /*0b60*/  ELECT P0, URZ, PT ;  /* 0x0000000000ff782f */ /* 0x000fe20003800000 */
[----:B------:R-:W-:-:S04]  /*0b70*/  UIADD3 UR8, UPT, UPT, -UR8, 0x100000, URZ ;  /* 0x0010000008087890 */ /* 0x000fc8000fffe1ff */
[----:B------:R-:W-:Y:S02]  /*0b80*/  USHF.L.U32 UR9, UR8, 0xb, URZ ;  /* 0x0000000b08097899 */ /* 0x000fe400080006ff */
[----:B------:R-:W-:Y:S02]  /*0b90*/  USHF.L.U32 UR8, UR8, 0x1, URZ ;  /* 0x0000000108087899 */ /* 0x000fe400080006ff */
[----:B-1----:R-:W-:Y:S02]  /*0ba0*/  ULEA UR6, UR6, UR5, 0x18 ;  /* 0x0000000506067291 */ /* 0x002fe4000f8ec0ff */
[----:B------:R-:W-:-:S04]  /*0bb0*/  UIADD3 UR4, UPT, UPT, -UR4, 0x100000, URZ ;  /* 0x0010000004047890 */ /* 0x000fc8000fffe1ff */
[----:B------:R-:W-:Y:S02]  /*0bc0*/  USHF.L.U32 UR5, UR4, 0xb, URZ ;  /* 0x0000000b04057899 */ /* 0x000fe400080006ff */
[----:B------:R-:W-:Y:S01]  /*0bd0*/  USHF.L.U32 UR4, UR4, 0x1, URZ ;  /* 0x0000000104047899 */ /* 0x000fe200080006ff */
[----:B------:R-:W1:Y:S03]  /*0be0*/  FENCE.VIEW.ASYNC.S ;  /* 0x00000000000073c6 */ /* 0x000e660000000000 */
[----:B-1----:R2:W1:Y:S08]  /*0bf0*/  SYNCS.EXCH.64 URZ, [UR6+0x140], UR8 ;  /* 0x0001400806ff75b2 */ /* 0x0024700008000100 */
[----:B------:R2:W1:Y:S01]  /*0c00*/  SYNCS.EXCH.64 URZ, [UR6+0x150], UR4 ;  /* 0x0001500406ff75b2 */ /* 0x0004620008000100 */
[----:B------:R2:W1:Y:S01]  /*0c10*/  SYNCS.EXCH.64 URZ, [UR6+0x148], UR8 ;  /* 0x0001480806ff75b2 */ /* 0x0004620008000100 */
[----:B------:R2:W1:Y:S02]  /*0c20*/  SYNCS.EXCH.64 URZ, [UR6+0x158], UR4 ;  /* 0x0001580406ff75b2 */ /* 0x0004640008000100 */
[----:B--2---:R-:W-:Y:S01]  /*0c30*/  NOP ;  /* 0x0000000000007918 */ /* 0x004fe20000000000 */
.L_x_13:
[----:B------:R-:W2:Y:S01]  /*0c40*/  SHFL.IDX PT, R2, R85, RZ, 0x1f ;  /* 0x00001fff55027589 */ /* 0x000ea200000e0000 */
[----:B------:R-:W-:Y:S01]  /*0c50*/  NOP ;  /* 0x0000000000007918 */ /* 0x000fe20000000000 */
[----:B--2---:R-:W-:-:S13]  /*0c60*/  ISETP.NE.AND P0, PT, R2, 0x5, PT ;  /* 0x000000050200780c */ /* 0x004fda0003f05270 */
[----:B------:R-:W-:Y:S05]  /*0c70*/  @P0 BRA `(.L_x_14) ;  /* 0x0000000000580947 */ /* 0x000fea0003800000 */
[----:B-1----:R-:W1:Y:S01]  /*0c80*/  S2UR UR4, SR_CgaCtaId ;  /* 0x00000000000479c3 */ /* 0x002e620000008800 */
        /* <DEDUP_REMOVED lines=12> */
[----:B-1----:R2:W1:Y:S01]  /*0d50*/  SYNCS.EXCH.64 URZ, [UR4+0x160], UR8 ;  /* 0x0001600804ff75b2 */ /* 0x0024620008000100 */
[----:B------:R2:W1:Y:S01]  /*0d60*/  SYNCS.EXCH.64 URZ, [UR4+0x180], UR6 ;  /* 0x0001800604ff75b2 */ /* 0x0004620008000100 */
[----:B------:R2:W1:Y:S01]  /*0d70*/  SYNCS.EXCH.64 URZ, [UR4+0x168], UR8 ;  /* 0x0001680804ff75b2 */ /* 0x0004620008000100 */
[----:B------:R2:W1:Y:S01]  /*0d80*/  SYNCS.EXCH.64 URZ, [UR4+0x188], UR6 ;  /* 0x0001880604ff75b2 */ /* 0x0004620008000100 */
[----:B------:R2:W1:Y:S01]  /*0d90*/  SYNCS.EXCH.64 URZ, [UR4+0x170], UR8 ;  /* 0x0001700804ff75b2 */ /* 0x0004620008000100 */
[----:B------:R2:W1:Y:S01]  /*0da0*/  SYNCS.EXCH.64 URZ, [UR4+0x190], UR6 ;  /* 0x0001900604ff75b2 */ /* 0x0004620008000100 */
[----:B------:R2:W1:Y:S01]  /*0db0*/  SYNCS.EXCH.64 URZ, [UR4+0x178], UR8 ;  /* 0x0001780804ff75b2 */ /* 0x0004620008000100 */
[----:B------:R2:W1:Y:S02]  /*0dc0*/  SYNCS.EXCH.64 URZ, [UR4+0x198], UR6 ;  /* 0x0001980604ff75b2 */ /* 0x0004640008000100 */
[----:B--2---:R-:W-:Y:S01]  /*0dd0*/  NOP ;  /* 0x0000000000007918 */ /* 0x004fe20000000000 */
.L_x_14:
[----:B------:R-:W2:Y:S01]  /*0de0*/  SHFL.IDX PT, R2, R85, RZ, 0x1f ;  /* 0x00001fff55027589 */ /* 0x000ea200000e0000 */
[----:B------:R-:W-:Y:S01]  /*0df0*/  NOP ;  /* 0x0000000000007918 */ /* 0x000fe20000000000 */
[----:B--2---:R-:W-:-:S13]  /*0e00*/  ISETP.NE.AND P0, PT, R2, 0x3, PT ;  /* 0x000000030200780c */ /* 0x004fda0003f05270 */
[----:B------:R-:W-:Y:S05]  /*0e10*/  @P0 BRA `(.L_x_15) ;  /* 0x0000000000380947 */ /* 0x000fea0003800000 */
[----:B------:R-:W2:Y:S01]  /*0e20*/  S2UR UR5, SR_CgaCtaId ;  /* 0x00000000000579c3 */ /* 0x000ea20000008800 */
[----:B-1----:R-:W-:Y:S01]  /*0e30*/  UMOV UR4, 0x400 ;  /* 0x0000040000047882 */ /* 0x002fe20000000000 */
[----:B------:R-:W-:Y:S01]  /*0e40*/  UMOV UR6, 0x20 ;  /* 0x0000002000067882 */ /* 0x000fe20000000000 */
[----:B------:R-:W-:Y:S01]  /*0e50*/  ELECT P0, URZ, PT ;  /* 0x0000000000ff782f */ /* 0x000fe20003800000 */
[----:B------:R-:W-:-:S04]  /*0e60*/  UIADD3 UR6, UPT, UPT, -UR6, 0x100000, URZ ;  /* 0x0010000006067890 */ /* 0x000fc8000fffe1ff */
[----:B------:R-:W-:Y:S02]  /*0e70*/  USHF.L.U32 UR7, UR6, 0xb, URZ ;  /* 0x0000000b06077899 */ /* 0x000fe400080006ff */
[----:B------:R-:W-:Y:S02]  /*0e80*/  USHF.L.U32 UR6, UR6, 0x1, URZ ;  /* 0x0000000106067899 */ /* 0x000fe400080006ff */
[----:B--2---:R-:W-:Y:S01]  /*0e90*/  ULEA UR4, UR5, UR4, 0x18 ;  /* 0x0000000405047291 */ /* 0x004fe2000f8ec0ff */
[----:B------:R-:W1:Y:S11]  /*0ea0*/  FENCE.VIEW.ASYNC.S ;  /* 0x00000000000073c6 */ /* 0x000e760000000000 */
[----:B-1----:R2:W1:Y:S01]  /*0eb0*/  SYNCS.EXCH.64 URZ, [UR4+0x1a0], UR6 ;  /* 0x0001a00604ff75b2 */ /* 0x0024620008000100 */
[----:B------:R2:W1:Y:S01]  /*0ec0*/  SYNCS.EXCH.64 URZ, [UR4+0x1b0], UR6 ;  /* 0x0001b00604ff75b2 */ /* 0x0004620008000100 */
[----:B------:R2:W1:Y:S01]  /*0ed0*/  SYNCS.EXCH.64 URZ, [UR4+0x1a8], UR6 ;  /* 0x0001a80604ff75b2 */ /* 0x0004620008000100 */
[----:B------:R2:W1:Y:S02]  /*0ee0*/  SYNCS.EXCH.64 URZ, [UR4+0x1b8], UR6 ;  /* 0x0001b80604ff75b2 */ /* 0x0004640008000100 */
[----:B--2---:R-:W-:Y:S01]  /*0ef0*/  NOP ;  /* 0x0000000000007918 */ /* 0x004fe20000000000 */
.L_x_15:
[----:B-1----:R-:W1:Y:S01]  /*0f00*/  LDCU UR4, c[0x0][0x36c] ;  /* 0x00006d80ff0477ac */ /* 0x002e620008000800 */
[----:B------:R-:W-:Y:S01]  /*0f10*/  ISETP.NE.OR P3, PT, R0, 0x2, !P3 ;  /* 0x000000020000780c */ /* 0x000fe20005f65670 */
[----:B------:R-:W-:Y:S01]  /*0f20*/  NOP ;  /* 0x0000000000007918 */ /* 0x000fe20000000000 */
[----:B------:R-:W-:Y:S01]  /*0f30*/  LOP3.LUT R0, R93, 0x1f, RZ, 0xc0, !PT ;  /* 0x0000001f5d007812 */ /* 0x000fe200078ec0ff */
[----:B------:R-:W-:Y:S02]  /*0f40*/  UISETP.NE.AND UP4, UPT, UR17, URZ, UPT ;  /* 0x000000ff1100728c */ /* 0x000fe4000bf85270 */
[----:B-1----:R-:W-:-:S09]  /*0f50*/  UISETP.EQ.U32.AND UP5, UPT, UR4, 0x1, UPT ;  /* 0x000000010400788c */ /* 0x002fd2000bfa2070 */
[----:B------:R-:W-:Y:S05]  /*0f60*/  BRA.U !UP5, `(.L_x_16) ;  /* 0x000000010d087547 */ /* 0x000fea000b800000 */
[----:B---34-:R-:W-:Y:S01]  /*0f70*/  UCGABAR_ARV ;  /* 0x00000000000079c7 */ /* 0x018fe20008000000 */
[----:B------:R-:W-:Y:S05]  /*0f80*/  BRA `(.L_x_17) ;  /* 0x0000000000047947 */ /* 0x000fea0003800000 */
.L_x_16:
[----:B---34-:R-:W-:Y:S01]  /*0f90*/  NOP ;  /* 0x0000000000007918 */ /* 0x018fe20000000000 */
.L_x_17:
[----:B------:R-:W1:Y:S01]  /*0fa0*/  S2UR UR16, SR_CTAID.X ;  /* 0x00000000001079c3 */ /* 0x000e620000002500 */
[----:B------:R-:W-:-:S05]  /*0fb0*/  CS2R.32 R3, SR_CgaSize ;  /* 0x0000000000037805 */ /* 0x000fca0000008a00 */
[----:B------:R-:W-:-:S05]  /*0fc0*/  IMAD R3, R3, -0xa0, RZ ;  /* 0xffffff6003037824 */ /* 0x000fca00078e02ff */
[----:B------:R-:W-:-:S14]  /*0fd0*/  R2UR UR5, R3 ;  /* 0x00000000030572ca */ /* 0x000fdc00000e0000 */
[----:B------:R-:W2:Y:S01]  /*0fe0*/  LDCU UR5, c[0x0][UR5+0x2b0] ;  /* 0x00005600050577ac */ /* 0x000ea20008000800 */
[----:B------:R-:W-:-:S05]  /*0ff0*/  CS2R.32 R3, SR_CgaSize ;  /* 0x0000000000037805 */ /* 0x000fca0000008a00 */
[----:B------:R-:W-:-:S05]  /*1000*/  IMAD R3, R3, -0xa0, RZ ;  /* 0xffffff6003037824 */ /* 0x000fca00078e02ff */
[----:B------:R-:W-:-:S14]  /*1010*/  R2UR UR4, R3 ;  /* 0x00000000030472ca */ /* 0x000fdc00000e0000 */
[----:B------:R-:W3:Y:S01]  /*1020*/  LDCU UR4, c[0x0][UR4+0x2b4] ;  /* 0x00005680040477ac */ /* 0x000ee20008000800 */
[----:B------:R-:W4:Y:S01]  /*1030*/  S2UR UR20, SR_CTAID.Y ;  /* 0x00000000001479c3 */ /* 0x000f220000002600 */
[----:B------:R-:W-:-:S05]  /*1040*/  CS2R.32 R3, SR_CgaSize ;  /* 0x0000000000037805 */ /* 0x000fca0000008a00 */
[----:B------:R-:W-:-:S05]  /*1050*/  IMAD R3, R3, -0xa0, RZ ;  /* 0xffffff6003037824 */ /* 0x000fca00078e02ff */
[----:B------:R-:W-:-:S14]  /*1060*/  R2UR UR59, R3 ;  /* 0x00000000033b72ca */ /* 0x000fdc00000e0000 */
[----:B------:R-:W3:Y:S01]  /*1070*/  LDCU UR59, c[0x0][UR59+0x2a0] ;  /* 0x000054003b3b77ac */ /* 0x000ee20008000800 */
[----:B------:R-:W-:-:S05]  /*1080*/  CS2R.32 R3, SR_CgaSize ;  /* 0x0000000000037805 */ /* 0x000fca0000008a00 */
[----:B------:R-:W-:-:S05]  /*1090*/  IMAD R3, R3, -0xa0, RZ ;  /* 0xffffff6003037824 */ /* 0x000fca00078e02ff */
[----:B------:R-:W-:-:S14]  /*10a0*/  R2UR UR62, R3 ;  /* 0x00000000033e72ca */ /* 0x000fdc00000e0000 */
[----:B------:R-:W3:Y:S01]  /*10b0*/  LDCU UR62, c[0x0][UR62+0x2a4] ;  /* 0x000054803e3e77ac */ /* 0x000ee20008000800 */
[----:B------:R-:W3:Y:S01]  /*10c0*/  S2UR UR7, SR_CgaCtaId ;  /* 0x00000000000779c3 */ /* 0x000ee20000008800 */
[----:B------:R-:W3:Y:S01]  /*10d0*/  LDCU UR21, c[0x0][0xb24] ;  /* 0x00016480ff1577ac */ /* 0x000ee20008000800 */
[----:B------:R-:W3:Y:S01]  /*10e0*/  LDCU UR42, c[0x0][0xb24] ;  /* 0x00016480ff2a77ac */ /* 0x000ee20008000800 */
[----:B-1----:R-:W-:Y:S01]  /*10f0*/  I2FP.F32.U32 R3, UR16 ;  /* 0x0000001000037c45 */ /* 0x002fe20008201000 */
[----:B------:R-:W1:Y:S04]  /*1100*/  LDCU UR29, c[0x0][0xb30] ;  /* 0x00016600ff1d77ac */ /* 0x000e680008000800 */
[----:B--2---:R-:W-:Y:S01]  /*1110*/  FMUL R3, R3, UR5 ;  /* 0x0000000503037c20 */ /* 0x004fe20008400000 */
[----:B------:R-:W-:Y:S01]  /*1120*/  UMOV UR34, 0x5 ;  /* 0x0000000500227882 */ /* 0x000fe20000000000 */
[----:B----4-:R-:W-:-:S04]  /*1130*/  I2FP.F32.U32 R2, UR20 ;  /* 0x0000001400027c45 */ /* 0x010fc80008201000 */
[----:B------:R-:W2:Y:S01]  /*1140*/  F2I.U32.TRUNC.NTZ R3, R3 ;  /* 0x0000000300037305 */ /* 0x000ea2000020f000 */
[----:B---3--:R-:W-:Y:S01]  /*1150*/  FMUL R2, R2, UR4 ;  /* 0x0000000402027c20 */ /* 0x008fe20008400000 */
[----:B------:R-:W-:Y:S02]  /*1160*/  ULOP3.LUT UR5, UR7, 0x2, URZ, 0xc0, !UPT ;  /* 0x0000000207057892 */ /* 0x000fe4000f8ec0ff */
[----:B------:R-:W-:-:S04]  /*1170*/  ULOP3.LUT UR49, UR7, 0x1, URZ, 0xc0, !UPT ;  /* 0x0000000107317892 */ /* 0x000fc8000f8ec0ff */
[----:B------:R-:W3:Y:S01]  /*1180*/  F2I.U32.TRUNC.NTZ R2, R2 ;  /* 0x0000000200027305 */ /* 0x000ee2000020f000 */
[----:B------:R-:W-:Y:S02]  /*1190*/  UISETP.GT.U32.AND UP0, UPT, UR5, 0xffff, UPT ;  /* 0x0000ffff0500788c */ /* 0x000fe4000bf04070 */
[----:B------:R-:W-:Y:S02]  /*11a0*/  UISETP.GT.U32.AND UP1, UPT, UR49, 0xffff, UPT ;  /* 0x0000ffff3100788c */ /* 0x000fe4000bf24070 */
[----:B------:R-:W-:Y:S01]  /*11b0*/  USEL UR26, UR5, 0xffff, !UP0 ;  /* 0x0000ffff051a7887 */ /* 0x000fe2000c000000 */
[----:B--2---:R-:W-:Y:S01]  /*11c0*/  R2UR UR4, R3 ;  /* 0x00000000030472ca */ /* 0x004fe200000e0000 */
[----:B------:R-:W-:Y:S02]  /*11d0*/  USHF.R.U32.HI UR32, URZ, 0x1, UR7 ;  /* 0x00000001ff207899 */ /* 0x000fe40008011607 */
[----:B------:R-:W-:Y:S02]  /*11e0*/  USHF.L.U32 UR31, UR7, 0xa, URZ ;  /* 0x0000000a071f7899 */ /* 0x000fe400080006ff */
[----:B------:R-:W-:-:S02]  /*11f0*/  USHF.L.U32 UR30, UR7, 0xc, URZ ;  /* 0x0000000c071e7899 */ /* 0x000fc400080006ff */
[----:B------:R-:W-:Y:S01]  /*1200*/  USEL UR27, UR49, 0xffff, !UP1 ;  /* 0x0000ffff311b7887 */ /* 0x000fe2000c800000 */
[----:B---3--:R-:W-:Y:S02]  /*1210*/  R2UR UR6, R2 ;  /* 0x00000000020672ca */ /* 0x008fe400000e0000 */
[----:B------:R-:W-:-:S03]  /*1220*/  PRMT R2, RZ, 0x7610, R2 ;  /* 0x00007610ff027816 */ /* 0x000fc60000000002 */
[----:B------:R-:W-:-:S04]  /*1230*/  UIADD3 UR5, UPT, UPT, -UR4, URZ, URZ ;  /* 0x000000ff04057290 */ /* 0x000fc8000fffe1ff */
[----:B------:R-:W-:-:S04]  /*1240*/  UIMAD UR59, UR59, UR5, UR16 ;  /* 0x000000053b3b72a4 */ /* 0x000fc8000f8e0210 */
[----:B------:R-:W-:-:S04]  /*1250*/  UIADD3 UR4, UPT, UPT, -UR6, URZ, URZ ;  /* 0x000000ff06047290 */ /* 0x000fc8000fffe1ff */
[----:B------:R-:W-:Y:S01]  /*1260*/  UIMAD UR62, UR62, UR4, UR20 ;  /* 0x000000043e3e72a4 */ /* 0x000fe2000f8e0214 */
[----:B-1----:R-:W-:Y:S11]  /*1270*/  BRA.U UP4, `(.L_x_18) ;  /* 0x00000001043c7547 */ /* 0x002ff6000b800000 */
[----:B------:R-:W-:Y:S02]  /*1280*/  UISETP.NE.AND UP0, UPT, UR62, URZ, UPT ;  /* 0x000000ff3e00728c */ /* 0x000fe4000bf05270 */
[----:B------:R-:W-:Y:S02]  /*1290*/  UISETP.NE.AND UP1, UPT, UR62, 0x1, UPT ;  /* 0x000000013e00788c */ /* 0x000fe4000bf25270 */
[----:B------:R-:W-:Y:S02]  /*12a0*/  UISETP.NE.AND UP2, UPT, UR59, URZ, UP0 ;  /* 0x000000ff3b00728c */ /* 0x000fe40008745270 */
[----:B------:R-:W-:Y:S02]  /*12b0*/  USEL UR4, URZ, 0x2, UP0 ;  /* 0x00000002ff047887 */ /* 0x000fe40008000000 */
[----:B------:R-:W-:Y:S02]  /*12c0*/  USEL UR8, URZ, 0x1, UP2 ;  /* 0x00000001ff087887 */ /* 0x000fe40009000000 */
[----:B------:R-:W-:-:S02]  /*12d0*/  UISETP.NE.AND UP2, UPT, UR59, URZ, UPT ;  /* 0x000000ff3b00728c */ /* 0x000fc4000bf45270 */
[----:B------:R-:W-:Y:S02]  /*12e0*/  USEL UR5, URZ, 0x4, UP1 ;  /* 0x00000004ff057887 */ /* 0x000fe40008800000 */
[----:B------:R-:W-:Y:S02]  /*12f0*/  UISETP.NE.AND UP0, UPT, UR59, 0x1, UPT ;  /* 0x000000013b00788c */ /* 0x000fe4000bf05270 */
[----:B------:R-:W-:Y:S02]  /*1300*/  USEL UR6, URZ, 0x8, UP1 ;  /* 0x00000008ff067887 */ /* 0x000fe40008800000 */
[----:B------:R-:W-:Y:S02]  /*1310*/  USEL UR7, UR5, 0x4, UP2 ;  /* 0x0000000405077887 */ /* 0x000fe40009000000 */
[----:B------:R-:W-:Y:S02]  /*1320*/  USEL UR4, UR4, 0x2, UP0 ;  /* 0x0000000204047887 */ /* 0x000fe40008000000 */
[----:B------:R-:W-:-:S02]  /*1330*/  USEL UR5, UR6, 0x8, UP0 ;  /* 0x0000000806057887 */ /* 0x000fc40008000000 */
[----:B------:R-:W-:-:S04]  /*1340*/  UIADD3 UR4, UPT, UPT, UR4, UR7, UR8 ;  /* 0x0000000704047290 */ /* 0x000fc8000fffe008 */
[----:B------:R-:W-:-:S06]  /*1350*/  UIADD3 UR4, UPT, UPT, UR4, UR5, URZ ;  /* 0x0000000504047290 */ /* 0x000fcc000fffe0ff */
[----:B------:R-:W-:-:S07]  /*1360*/  MOV R2, UR4 ;  /* 0x0000000400027c02 */ /* 0x000fce0008000f00 */
.L_x_18:
[----:B------:R-:W1:Y:S01]  /*1370*/  S2UR UR36, SR_CTAID.Z ;  /* 0x00000000002479c3 */ /* 0x000e620000002700 */
[----:B------:R-:W-:Y:S01]  /*1380*/  UISETP.GE.AND UP0, UPT, UR21, 0x1, UPT ;  /* 0x000000011500788c */ /* 0x000fe2000bf06270 */
[----:B------:R-:W-:-:S08]  /*1390*/  UMOV UR33, 0x3 ;  /* 0x0000000300217882 */ /* 0x000fd00000000000 */
[----:B------:R-:W-:Y:S05]  /*13a0*/  BRA.U !UP0, `(.L_x_19) ;  /* 0x0000000108d47547 */ /* 0x000fea000b800000 */
[----:B------:R-:W2:Y:S01]  /*13b0*/  LDCU.128 UR12, c[0x0][0xb10] ;  /* 0x00016200ff0c77ac */ /* 0x000ea20008000c00 */
[----:B------:R-:W3:Y:S01]  /*13c0*/  LDCU UR6, c[0x0][0x370] ;  /* 0x00006e00ff0677ac */ /* 0x000ee20008000800 */
[----:B------:R-:W4:Y:S01]  /*13d0*/  LDCU UR5, c[0x0][0x374] ;  /* 0x00006e80ff0577ac */ /* 0x000f220008000800 */
[----:B------:R-:W1:Y:S01]  /*13e0*/  LDCU UR28, c[0x0][0xb0c] ;  /* 0x00016180ff1c77ac */ /* 0x000e620008000800 */
[----:B------:R-:W1:Y:S01]  /*13f0*/  LDCU UR4, c[0x0][0xb20] ;  /* 0x00016400ff0477ac */ /* 0x000e620008000800 */
[----:B------:R-:W1:Y:S01]  /*1400*/  LDCU.64 UR8, c[0x0][0xb28] ;  /* 0x00016500ff0877ac */ /* 0x000e620008000a00 */
[----:B--2---:R-:W-:Y:S02]  /*1410*/  UISETP.NE.AND UP0, UPT, UR14, 0x1, UPT ;  /* 0x000000010e00788c */ /* 0x004fe4000bf05270 */
[----:B----4-:R-:W-:Y:S02]  /*1420*/  UIMAD.WIDE.U32 UR10, UR5, UR15, URZ ;  /* 0x0000000f050a72a5 */ /* 0x010fe4000f8e00ff */
[----:B---3--:R-:W-:-:S02]  /*1430*/  UIMAD.WIDE.U32 UR22, UR6, UR12, URZ ;  /* 0x0000000c061672a5 */ /* 0x008fc4000f8e00ff */
[----:B-1----:R-:W-:Y:S02]  /*1440*/  UISETP.NE.AND UP1, UPT, UR28, 0x1, UPT ;  /* 0x000000011c00788c */ /* 0x002fe4000bf25270 */
[----:B------:R-:W-:Y:S01]  /*1450*/  UISETP.NE.AND UP2, UPT, UR21, 0x1, UPT ;  /* 0x000000011500788c */ /* 0x000fe2000bf45270 */
[----:B------:R-:W-:Y:S02]  /*1460*/  UMOV UR10, UR11 ;  /* 0x0000000b000a7c82 */ /* 0x000fe40008000000 */
[----:B------:R-:W-:Y:S01]  /*1470*/  UMOV UR22, UR23 ;  /* 0x0000001700167c82 */ /* 0x000fe20008000000 */
[----:B------:R-:W-:Y:S02]  /*1480*/  @UP0 USHF.R.U32.HI UR5, URZ, UR4, UR10 ;  /* 0x00000004ff050299 */ /* 0x000fe4000801160a */
[----:B------:R-:W-:Y:S02]  /*1490*/  UIMAD.WIDE.U32 UR24, UR20, UR15, URZ ;  /* 0x0000000f141872a5 */ /* 0x000fe4000f8e00ff */
[----:B------:R-:W-:-:S02]  /*14a0*/  UIMAD.WIDE.U32 UR10, UR5, UR8, URZ ;  /* 0x00000008050a72a5 */ /* 0x000fc4000f8e00ff */
[----:B------:R-:W-:Y:S02]  /*14b0*/  @UP1 USHF.R.U32.HI UR6, URZ, UR13, UR22 ;  /* 0x0000000dff061299 */ /* 0x000fe40008011616 */
[----:B------:R-:W-:Y:S02]  /*14c0*/  UIMAD.WIDE.U32 UR18, UR16, UR12, URZ ;  /* 0x0000000c101272a5 */ /* 0x000fe4000f8e00ff */
[----:B------:R-:W-:Y:S01]  /*14d0*/  UIMAD.WIDE.U32 UR22, UR6, UR8, URZ ;  /* 0x00000008061672a5 */ /* 0x000fe2000f8e00ff */
[----:B------:R-:W-:Y:S01]  /*14e0*/  UMOV UR24, UR25 ;  /* 0x0000001900187c82 */ /* 0x000fe20008000000 */
[----:B------:R-:W-:Y:S01]  /*14f0*/  UMOV UR10, UR11 ;  /* 0x0000000b000a7c82 */ /* 0x000fe20008000000 */
[----:B------:R-:W-:Y:S02]  /*1500*/  USHF.R.U32.HI UR24, URZ, UR4, UR24 ;  /* 0x00000004ff187299 */ /* 0x000fe40008011618 */
[----:B------:R-:W-:Y:S02]  /*1510*/  @UP2 USHF.R.U32.HI UR5, URZ, UR9, UR10 ;  /* 0x00000009ff052299 */ /* 0x000fe4000801160a */
[----:B------:R-:W-:Y:S01]  /*1520*/  UMOV UR7, UR23 ;  /* 0x0000001700077c82 */ /* 0x000fe20008000000 */
[----:B------:R-:W-:Y:S01]  /*1530*/  UMOV UR18, UR19 ;  /* 0x0000001300127c82 */ /* 0x000fe20008000000 */
[----:B------:R-:W-:-:S02]  /*1540*/  @UP2 USHF.R.U32.HI UR6, URZ, UR9, UR7 ;  /* 0x00000009ff062299 */ /* 0x000fc40008011607 */
[----:B------:R-:W-:Y:S02]  /*1550*/  USHF.R.U32.HI UR18, URZ, UR13, UR18 ;  /* 0x0000000dff127299 */ /* 0x000fe40008011612 */
[----:B------:R-:W-:Y:S02]  /*1560*/  USEL UR4, UR20, UR24, !UP0 ;  /* 0x0000001814047287 */ /* 0x000fe4000c000000 */
[----:B------:R-:W-:Y:S02]  /*1570*/  UIMAD UR7, UR5, UR21, URZ ;  /* 0x00000015050772a4 */ /* 0x000fe4000f8e02ff */
[----:B------:R-:W-:Y:S02]  /*1580*/  USEL UR5, UR16, UR18, !UP1 ;  /* 0x0000001210057287 */ /* 0x000fe4000c800000 */
[----:B------:R-:W-:Y:S02]  /*1590*/  UIMAD UR12, UR6, UR21, URZ ;  /* 0x00000015060c72a4 */ /* 0x000fe4000f8e02ff */
[----:B------:R-:W-:-:S02]  /*15a0*/  UISETP.GE.AND UP0, UPT, UR4, UR7, UPT ;  /* 0x000000070400728c */ /* 0x000fc4000bf06270 */
[----:B------:R-:W-:Y:S02]  /*15b0*/  UIMAD.WIDE.U32 UR10, UR4, UR8, URZ ;  /* 0x00000008040a72a5 */ /* 0x000fe4000f8e00ff */
[----:B------:R-:W-:Y:S02]  /*15c0*/  UISETP.GE.OR UP0, UPT, UR5, UR12, UP0 ;  /* 0x0000000c0500728c */ /* 0x000fe40008706670 */
[----:B------:R-:W-:Y:S02]  /*15d0*/  UIMAD.WIDE.U32 UR12, UR5, UR8, URZ ;  /* 0x00000008050c72a5 */ /* 0x000fe4000f8e00ff */
[----:B------:R-:W-:Y:S01]  /*15e0*/  UIADD3 UR10, UPT, UPT, -UR4, URZ, URZ ;  /* 0x000000ff040a7290 */ /* 0x000fe2000fffe1ff */
[----:B------:R-:W-:Y:S01]  /*15f0*/  UMOV UR8, UR11 ;  /* 0x0000000b00087c82 */ /* 0x000fe20008000000 */
[----:B------:R-:W-:Y:S02]  /*1600*/  UIADD3 UR11, UPT, UPT, -UR5, URZ, URZ ;  /* 0x000000ff050b7290 */ /* 0x000fe4000fffe1ff */
[----:B------:R-:W-:-:S03]  /*1610*/  USHF.R.U32.HI UR8, URZ, UR9, UR8 ;  /* 0x00000009ff087299 */ /* 0x000fc60008011608 */
[----:B------:R-:W-:Y:S01]  /*1620*/  @!UP0 UMOV UR7, UR13 ;  /* 0x0000000d00078c82 */ /* 0x000fe20008000000 */
[----:B------:R-:W-:Y:S02]  /*1630*/  UIMAD UR20, UR14, UR10, UR20 ;  /* 0x0000000a0e1472a4 */ /* 0x000fe4000f8e0214 */
[----:B------:R-:W-:Y:S02]  /*1640*/  USEL UR8, UR4, UR8, !UP2 ;  /* 0x0000000804087287 */ /* 0x000fe4000d000000 */
[----:B------:R-:W-:Y:S02]  /*1650*/  @!UP0 USHF.R.U32.HI UR7, URZ, UR9, UR7 ;  /* 0x00000009ff078299 */ /* 0x000fe40008011607 */
[----:B------:R-:W-:Y:S02]  /*1660*/  UIADD3 UR9, UPT, UPT, -UR8, URZ, URZ ;  /* 0x000000ff08097290 */ /* 0x000fe4000fffe1ff */
[----:B------:R-:W-:Y:S02]  /*1670*/  @!UP0 USEL UR7, UR5, UR7, !UP2 ;  /* 0x0000000705078287 */ /* 0x000fe4000d000000 */
[----:B------:R-:W-:-:S02]  /*1680*/  UIMAD UR9, UR21, UR9, UR4 ;  /* 0x00000009150972a4 */ /* 0x000fc4000f8e0204 */
[----:B------:R-:W-:Y:S02]  /*1690*/  @!UP0 UIADD3 UR8, UPT, UPT, UR8, -UR7, URZ ;  /* 0x8000000708088290 */ /* 0x000fe4000fffe0ff */
[----:B------:R-:W-:Y:S02]  /*16a0*/  @!UP0 UIMAD UR6, UR9, UR6, UR7 ;  /* 0x00000006090682a4 */ /* 0x000fe4000f8e0207 */
[----:B------:R-:W-:Y:S02]  /*16b0*/  @!UP0 UIMAD UR4, UR8, UR21, UR5 ;  /* 0x00000015080482a4 */ /* 0x000fe4000f8e0205 */
[----:B------:R-:W-:Y:S02]  /*16c0*/  UIMAD UR16, UR28, UR11, UR16 ;  /* 0x0000000b1c1072a4 */ /* 0x000fe4000f8e0210 */
[----:B------:R-:W-:Y:S01]  /*16d0*/  UIMAD UR20, UR4, UR14, UR20 ;  /* 0x0000000e041472a4 */ /* 0x000fe2000f8e0214 */
[----:B------:R-:W-:Y:S02]  /*16e0*/  @!UP0 UMOV UR5, UR6 ;  /* 0x0000000600058c82 */ /* 0x000fe40008000000 */
[----:B------:R-:W-:-:S12]  /*16f0*/  UIMAD UR16, UR5, UR28, UR16 ;  /* 0x0000001c051072a4 */ /* 0x000fd8000f8e0210 */
.L_x_19:
[----:B------:R-:W-:Y:S02]  /*1700*/  UISETP.NE.AND UP1, UPT, UR29, 0x1, UPT ;  /* 0x000000011d00788c */ /* 0x000fe4000bf25270 */
[----:B------:R-:W-:Y:S02]  /*1710*/  ULOP3.LUT UR27, UR27, 0xffff, URZ, 0xc0, !UPT ;  /* 0x0000ffff1b1b7892 */ /* 0x000fe4000f8ec0ff */
[----:B------:R-:W-:Y:S02]  /*1720*/  ULOP3.LUT UR26, UR26, 0xffff, URZ, 0xc0, !UPT ;  /* 0x0000ffff1a1a7892 */ /* 0x000fe4000f8ec0ff */
[----:B------:R-:W-:Y:S02]  /*1730*/  UISETP.NE.AND UP0, UPT, UR17, 0x2, UPT ;  /* 0x000000021100788c */ /* 0x000fe4000bf05270 */
[----:B------:R-:W-:Y:S02]  /*1740*/  ULOP3.LUT UR31, UR31, 0x800, URZ, 0xc0, !UPT ;  /* 0x000008001f1f7892 */ /* 0x000fe4000f8ec0ff */
[----:B------:R-:W-:-:S02]  /*1750*/  ULOP3.LUT UR30, UR30, 0x1000, URZ, 0xc0, !UPT ;  /* 0x000010001e1e7892 */ /* 0x000fc4000f8ec0ff */
[----:B------:R-:W-:Y:S02]  /*1760*/  USHF.L.U32 UR27, UR34, UR27, URZ ;  /* 0x0000001b221b7299 */ /* 0x000fe400080006ff */
[----:B------:R-:W-:Y:S01]  /*1770*/  USHF.L.U32 UR26, UR33, UR26, URZ ;  /* 0x0000001a211a7299 */ /* 0x000fe200080006ff */
[----:B------:R-:W-:Y:S11]  /*1780*/  BRA.U UP1, `(.L_x_20) ;  /* 0x0000000101447547 */ /* 0x000ff6000b800000 */
[----:B------:R-:W2:Y:S01]  /*1790*/  LDCU.128 UR8, c[0x0][0xb10] ;  /* 0x00016200ff0877ac */ /* 0x000ea20008000c00 */
[----:B------:R-:W3:Y:S01]  /*17a0*/  LDCU UR12, c[0x0][0xb0c] ;  /* 0x00016180ff0c77ac */ /* 0x000ee20008000800 */
[----:B------:R-:W4:Y:S01]  /*17b0*/  LDCU UR13, c[0x0][0xb20] ;  /* 0x00016400ff0d77ac */ /* 0x000f220008000800 */
[----:B--2---:R-:W-:Y:S02]  /*17c0*/  UIMAD.WIDE.U32 UR6, UR16, UR8, URZ ;  /* 0x00000008100672a5 */ /* 0x004fe4000f8e00ff */
[----:B------:R-:W-:Y:S02]  /*17d0*/  UIMAD.WIDE.U32 UR4, UR20, UR11, URZ ;  /* 0x0000000b140472a5 */ /* 0x000fe4000f8e00ff */
[----:B---3--:R-:W-:Y:S02]  /*17e0*/  UISETP.NE.AND UP2, UPT, UR12, 0x1, UPT ;  /* 0x000000010c00788c */ /* 0x008fe4000bf45270 */
[----:B------:R-:W-:Y:S01]  /*17f0*/  UISETP.NE.AND UP1, UPT, UR10, 0x1, UPT ;  /* 0x000000010a00788c */ /* 0x000fe2000bf25270 */
[----:B------:R-:W-:-:S02]  /*1800*/  UMOV UR6, UR7 ;  /* 0x0000000700067c82 */ /* 0x000fc40008000000 */
[----:B------:R-:W-:Y:S01]  /*1810*/  UMOV UR4, UR5 ;  /* 0x0000000500047c82 */ /* 0x000fe20008000000 */
[----:B------:R-:W-:Y:S02]  /*1820*/  USHF.R.U32.HI UR6, URZ, UR9, UR6 ;  /* 0x00000009ff067299 */ /* 0x000fe40008011606 */
[----:B----4-:R-:W-:Y:S02]  /*1830*/  USHF.R.U32.HI UR4, URZ, UR13, UR4 ;  /* 0x0000000dff047299 */ /* 0x010fe40008011604 */
[----:B------:R-:W-:Y:S02]  /*1840*/  USEL UR5, UR16, UR6, !UP2 ;  /* 0x0000000610057287 */ /* 0x000fe4000d000000 */
[----:B------:R-:W-:-:S04]  /*1850*/  USEL UR4, UR20, UR4, !UP1 ;  /* 0x0000000414047287 */ /* 0x000fc8000c800000 */
[----:B------:R-:W-:Y:S02]  /*1860*/  UIADD3 UR6, UPT, UPT, UR5, -UR4, URZ ;  /* 0x8000000405067290 */ /* 0x000fe4000fffe0ff */
[----:B------:R-:W-:Y:S02]  /*1870*/  UIADD3 UR4, UPT, UPT, -UR5, UR4, URZ ;  /* 0x0000000405047290 */ /* 0x000fe4000fffe1ff */
[----:B------:R-:W-:Y:S02]  /*1880*/  UIMAD UR20, UR6, UR10, UR20 ;  /* 0x0000000a061472a4 */ /* 0x000fe4000f8e0214 */
[----:B------:R-:W-:-:S12]  /*1890*/  UIMAD UR16, UR4, UR12, UR16 ;  /* 0x0000000c041072a4 */ /* 0x000fd8000f8e0210 */
.L_x_20:
[----:B------:R-:W-:Y:S05]  /*18a0*/  BRA.U !UP5, `(.L_x_21) ;  /* 0x000000010d0c7547 */ /* 0x000fea000b800000 */
[----:B------:R-:W-:Y:S01]  /*18b0*/  UCGABAR_WAIT ;  /* 0x0000000000007dc7 */ /* 0x000fe20008000000 */
[----:B------:R-:W-:Y:S01]  /*18c0*/  CCTL.IVALL ;  /* 0x00000000ff00798f */ /* 0x000fe20002000000 */
[----:B------:R-:W-:Y:S05]  /*18d0*/  BRA `(.L_x_22) ;  /* 0x0000000000047947 */ /* 0x000fea0003800000 */
.L_x_21:
[----:B------:R-:W-:Y:S06]  /*18e0*/  BAR.SYNC.DEFER_BLOCKING 0x0 ;  /* 0x0000000000007b1d */ /* 0x000fec0000010000 */
.L_x_22:
[----:B------:R-:W-:Y:S05]  /*18f0*/  BRA.U UP0, `(.L_x_23) ;  /* 0x0000001900987547 */ /* 0x000fea000b800000 */
[----:B------:R-:W2:Y:S01]  /*1900*/  LDCU UR7, c[0x0][0x38c] ;  /* 0x00007180ff0777ac */ /* 0x000ea20008000800 */
[----:B------:R-:W3:Y:S01]  /*1910*/  S2UR UR8, SR_CgaCtaId ;  /* 0x00000000000879c3 */ /* 0x000ee20000008800 */
[----:B------:R-:W-:Y:S01]  /*1920*/  PLOP3.LUT P1, PT, PT, PT, UP3, 0x80, 0x8 ;  /* 0x000000000008781c */ /* 0x000fe20003f2f038 */
[----:B------:R-:W-:Y:S01]  /*1930*/  IMAD.MOV.U32 R12, RZ, RZ, 0x1 ;  /* 0x00000001ff0c7424 */ /* 0x000fe200078e00ff */
[----:B------:R-:W-:Y:S01]  /*1940*/  UMOV UR21, 0x400 ;  /* 0x0000040000157882 */ /* 0x000fe20000000000 */
[----:B------:R-:W-:Y:S01]  /*1950*/  UISETP.NE.AND UP1, UPT, UR17, URZ, UPT ;  /* 0x000000ff1100728c */ /* 0x000fe2000bf25270 */
[----:B------:R-:W-:Y:S01]  /*1960*/  ISETP.EQ.OR P2, PT, R0, RZ, P3 ;  /* 0x000000ff0000720c */ /* 0x000fe20001f42670 */
[----:B------:R-:W-:Y:S01]  /*1970*/  USHF.L.U32 UR5, UR32, 0x5, URZ ;  /* 0x0000000520057899 */ /* 0x000fe200080006ff */
[----:B------:R-:W-:Y:S02]  /*1980*/  PLOP3.LUT P1, PT, P1, PT, PT, 0x8, 0x80 ;  /* 0x000000000080781c */ /* 0x000fe40000f2e170 */
[----:B------:R-:W-:Y:S01]  /*1990*/  CS2R R10, SRZ ;  /* 0x00000000000a7805 */ /* 0x000fe2000001ff00 */
[----:B------:R-:W-:Y:S01]  /*19a0*/  IMAD.MOV.U32 R9, RZ, RZ, RZ ;  /* 0x000000ffff097224 */ /* 0x000fe200078e00ff */
[----:B------:R-:W4:Y:S01]  /*19b0*/  LDCU UR43, c[0x0][0x370] ;  /* 0x00006e00ff2b77ac */ /* 0x000f220008000800 */
[----:B------:R-:W-:Y:S01]  /*19c0*/  IMAD.MOV.U32 R8, RZ, RZ, 0x1 ;  /* 0x00000001ff087424 */ /* 0x000fe200078e00ff */
[----:B------:R-:W-:Y:S01]  /*19d0*/  USEL UR25, UR38, 0x2, UP1 ;  /* 0x0000000226197887 */ /* 0x000fe20008800000 */
[----:B------:R-:W1:Y:S01]  /*19e0*/  LDCU.64 UR28, c[0x0][0x348] ;  /* 0x00006900ff1c77ac */ /* 0x000e620008000a00 */
[----:B--2---:R-:W-:-:S02]  /*19f0*/  UIADD3 UR6, UPT, UPT, UR7, 0x3f, URZ ;  /* 0x0000003f07067890 */ /* 0x004fc4000fffe0ff */
[----:B------:R-:W-:Y:S02]  /*1a00*/  UIADD3 UR48, UPT, UPT, UR7, 0x7e, URZ ;  /* 0x0000007e07307890 */ /* 0x000fe4000fffe0ff */
[----:B------:R-:W-:Y:S02]  /*1a10*/  USHF.R.S32.HI UR4, URZ, 0x1f, UR6 ;  /* 0x0000001fff047899 */ /* 0x000fe40008011406 */
[----:B---3--:R-:W-:Y:S02]  /*1a20*/  ULEA UR21, UR8, UR21, 0x18 ;  /* 0x0000001508157291 */ /* 0x008fe4000f8ec0ff */
[----:B------:R-:W-:Y:S02]  /*1a30*/  ULEA.HI UR4, UR4, UR6, URZ, 0x6 ;  /* 0x0000000604047291 */ /* 0x000fe4000f8f30ff */
[----:B------:R-:W-:Y:S02]  /*1a40*/  UIADD3 UR6, UPT, UPT, UR7, -0x1, URZ ;  /* 0xffffffff07067890 */ /* 0x000fe4000fffe0ff */
[----:B------:R-:W-:-:S02]  /*1a50*/  USHF.R.S32.HI UR45, URZ, 0x6, UR4 ;  /* 0x00000006ff2d7899 */ /* 0x000fc40008011404 */
[----:B------:R-:W-:Y:S02]  /*1a60*/  UISETP.GE.U32.AND UP2, UPT, UR6, -0x7f, UPT ;  /* 0xffffff810600788c */ /* 0x000fe4000bf46070 */
[----:B------:R-:W-:Y:S01]  /*1a70*/  UISETP.LT.U32.AND UP0, UPT, UR45, 0x11, UPT ;  /* 0x000000112d00788c */ /* 0x000fe2000bf01070 */
[----:B------:R-:W2:Y:S03]  /*1a80*/  LDCU UR41, c[0x0][0x374] ;  /* 0x00006e80ff2977ac */ /* 0x000ea60008000800 */
[----:B------:R-:W-:Y:S02]  /*1a90*/  USEL UR44, UR45, 0x11, UP0 ;  /* 0x000000112d2c7887 */ /* 0x000fe40008000000 */
[----:B------:R-:W-:Y:S02]  /*1aa0*/  ULOP3.LUT UR46, UR5, 0x20, URZ, 0xe2, !UPT ;  /* 0x00000020052e7892 */ /* 0x000fe4000f8ee2ff */
[----:B------:R-:W-:-:S02]  /*1ab0*/  UIADD3 UR24, UPT, UPT, UR44, -0x1, URZ ;  /* 0xffffffff2c187890 */ /* 0x000fc4000fffe0ff */
[----:B------:R-:W-:Y:S02]  /*1ac0*/  @UP2 UIADD3 UR24, UPT, UPT, UR44, URZ, URZ ;  /* 0x000000ff2c182290 */ /* 0x000fe4000fffe0ff */
[----:B------:R-:W-:Y:S02]  /*1ad0*/  UIADD3 UR38, UPT, UPT, UR21, 0x4400, UR31 ;  /* 0x0000440015267890 */ /* 0x000fe4000fffe01f */
[----:B------:R-:W-:Y:S02]  /*1ae0*/  UIADD3 UR37, UPT, UPT, UR21, 0x15400, UR30 ;  /* 0x0001540015257890 */ /* 0x000fe4000fffe01e */
[----:B------:R-:W-:Y:S02]  /*1af0*/  UIADD3 UR47, UPT, UPT, UR45, -UR44, URZ ;  /* 0x8000002c2d2f7290 */ /* 0x000fe4000fffe0ff */
[----:B------:R-:W-:Y:S01]  /*1b00*/  UIADD3 UR24, UPT, UPT, UR24, 0x1, URZ ;  /* 0x0000000118187890 */ /* 0x000fe2000fffe0ff */
[----:B-12-4-:R-:W-:-:S11]  /*1b10*/  UMOV UR7, URZ ;  /* 0x000000ff00077c82 */ /* 0x016fd60008000000 */
.L_x_43:
[----:B-1----:R-:W1:Y:S02]  /*1b20*/  S2UR UR4, SR_CgaCtaId ;  /* 0x00000000000479c3 */ /* 0x002e640000008800 */
[----:B-1----:R-:W-:-:S09]  /*1b30*/  UISETP.NE.AND UP0, UPT, UR4, URZ, UPT ;  /* 0x000000ff0400728c */ /* 0x002fd2000bf05270 */
[----:B------:R-:W-:Y:S05]  /*1b40*/  BRA.U UP0, `(.L_x_24) ;  /* 0x0000000100287547 */ /* 0x000fea000b800000 */
[----:B------:R-:W-:Y:S02]  /*1b50*/  LEA R0, R9, UR21, 0x3 ;  /* 0x0000001509007c11 */ /* 0x000fe4000f8e18ff */
[----:B------:R-:W-:-:S04]  /*1b60*/  SHF.L.U32 R3, R8, 0x1f, RZ ;  /* 0x0000001f08037819 */ /* 0x000fc800000006ff */
[----:B------:R-:W1:Y:S02]  /*1b70*/  SYNCS.PHASECHK.TRANS64.TRYWAIT P0, [R0+URZ+0x1b0], R3 ;  /* 0x0001b003000075a7 */ /* 0x000e6400080011ff */
[----:B-1----:R-:W-:Y:S05]  /*1b80*/  @!P0 BRA `(.L_x_25) ;  /* 0x0000006400948947 */ /* 0x002fea0003800000 */
.L_x_126:
[----:B------:R2:W-:Y:S01]  /*1b90*/  SYNCS.ARRIVE.TRANS64.A1T0 RZ, [R0+URZ+0x1a0], RZ ;  /* 0x0001a0ff00ff79a7 */ /* 0x0005e200081000ff */
[----:B------:R-:W-:-:S05]  /*1ba0*/  VIADD R9, R9, 0x1 ;  /* 0x0000000109097836 */ /* 0x000fca0000000000 */
[----:B------:R-:W-:-:S04]  /*1bb0*/  ISETP.NE.AND P0, PT, R9, 0x2, PT ;  /* 0x000000020900780c */ /* 0x000fc80003f05270 */
[----:B-1----:R-:W-:Y:S02]  /*1bc0*/  SEL R3, RZ, 0x1, P0 ;  /* 0x00000001ff037807 */ /* 0x002fe40000000000 */
[----:B------:R-:W-:Y:S02]  /*1bd0*/  SEL R9, R9, RZ, P0 ;  /* 0x000000ff09097207 */ /* 0x000fe40000000000 */
[----:B------:R-:W-:-:S07]  /*1be0*/  LOP3.LUT R8, R8, R3, RZ, 0x3c, !PT ;  /* 0x0000000308087212 */ /* 0x000fce00078e3cff */
.L_x_24:
[----:B------:R-:W-:Y:S01]  /*1bf0*/  ULEA UR4, UR7, UR21, 0x3 ;  /* 0x0000001507047291 */ /* 0x000fe2000f8e18ff */
[----:B--2---:R-:W-:Y:S01]  /*1c00*/  SHF.L.U32 R0, R12, 0x1f, RZ ;  /* 0x0000001f0c007819 */ /* 0x004fe200000006ff */
[----:B------:R-:W-:Y:S02]  /*1c10*/  UISETP.GE.U32.AND UP0, UPT, UR48, 0x7f, UPT ;  /* 0x0000007f3000788c */ /* 0x000fe4000bf06070 */
[----:B------:R-:W-:Y:S02]  /*1c20*/  ULEA UR11, UR20, UR49, 0x1 ;  /* 0x00000031140b7291 */ /* 0x000fe4000f8e08ff */
[----:B------:R-:W-:Y:S02]  /*1c30*/  ULEA UR35, UR16, UR46, 0x6 ;  /* 0x0000002e10237291 */ /* 0x000fe4000f8e30ff */
[----:B------:R-:W-:Y:S01]  /*1c40*/  USHF.L.U32 UR11, UR11, 0x6, URZ ;  /* 0x000000060b0b7899 */ /* 0x000fe200080006ff */
[----:B------:R1:W2:Y:S01]  /*1c50*/  SYNCS.PHASECHK.TRANS64.TRYWAIT P0, [UR4+0x88], R0 ;  /* 0x00008800ff0075a7 */ /* 0x0002a20008001104 */
[----:B------:R-:W-:Y:S01]  /*1c60*/  UMOV UR6, URZ ;  /* 0x000000ff00067c82 */ /* 0x000fe20008000000 */
[----:B------:R-:W-:Y:S09]  /*1c70*/  BRA.U !UP0, `(.L_x_26) ;  /* 0x0000000108c07547 */ /* 0x000ff2000b800000 */
[----:B------:R-:W-:Y:S01]  /*1c80*/  UMOV UR13, URZ ;  /* 0x000000ff000d7c82 */ /* 0x000fe20008000000 */
[----:B------:R-:W-:-:S05]  /*1c90*/  UMOV UR4, UR7 ;  /* 0x0000000700047c82 */ /* 0x000fca0008000000 */
.L_x_32:
[----:B------:R-:W-:Y:S01]  /*1ca0*/  ULEA UR33, UR4, UR21, 0x3 ;  /* 0x0000001504217291 */ /* 0x000fe2000f8e18ff */
[----:B--2---:R-:W-:Y:S01]  /*1cb0*/  @!P3 MOV R2, 0x3000 ;  /* 0x000030000002b802 */ /* 0x004fe20000000f00 */
[----:B--2-4-:R-:W-:Y:S10]  /*1cc0*/  @P0 BRA `(.L_x_27) ;  /* 0x00000000000c0947 */ /* 0x014ff40003800000 */
[----:B------:R-:W-:-:S04]  /*1cd0*/  SHF.L.U32 R3, R12, 0x1f, RZ ;  /* 0x0000001f0c037819 */ /* 0x000fc800000006ff */
[----:B------:R-:W2:Y:S02]  /*1ce0*/  SYNCS.PHASECHK.TRANS64.TRYWAIT P0, [UR33+0x88], R3 ;  /* 0x00008803ff0075a7 */ /* 0x000ea40008001121 */
[----:B--2---:R-:W-:Y:S05]  /*1cf0*/  @!P0 BRA `(.L_x_28) ;  /* 0x00000064004c8947 */ /* 0x004fea0003800000 */
.L_x_27:
[----:B------:R2:W-:Y:S01]  /*1d00*/  @!P3 SYNCS.ARRIVE.TRANS64 RZ, [UR33], R2 ;  /* 0x00000002ffffb9a7 */ /* 0x0005e20008000021 */
[----:B------:R-:W-:-:S04]  /*1d10*/  ULOP3.LUT UR5, UR25, 0x2, URZ, 0xfc, !UPT ;  /* 0x0000000219057892 */ /* 0x000fc8000f8efcff */
[----:B------:R-:W-:-:S09]  /*1d20*/  UISETP.NE.AND UP0, UPT, UR5, 0x2, UPT ;  /* 0x000000020500788c */ /* 0x000fd2000bf05270 */
[----:B------:R-:W-:Y:S05]  /*1d30*/  BRA.U UP0, `(.L_x_29) ;  /* 0x0000000100047547 */ /* 0x000fea000b800000 */
[----:B------:R-:W-:Y:S05]  /*1d40*/  BPT.TRAP 0x1 ;  /* 0x000000040000795c */ /* 0x000fea0000300000 */
.L_x_29:
[----:B------:R-:W-:Y:S04]  /*1d50*/  BSSY.RECONVERGENT B0, `(.L_x_30) ;  /* 0x0000003000007945 */ /* 0x000fe80003800200 */
[----:B------:R-:W-:Y:S05]  /*1d60*/  @P2 BRA `(.L_x_31) ;  /* 0x0000000000042947 */ /* 0x000fea0003800000 */
[----:B------:R-:W-:Y:S05]  /*1d70*/  BPT.TRAP 0x1 ;  /* 0x000000040000795c */ /* 0x000fea0000300000 */
.L_x_31:
[----:B------:R-:W-:Y:S05]  /*1d80*/  BSYNC.RECONVERGENT B0 ;  /* 0x0000000000007941 */ /* 0x000fea0003800200 */
.L_x_30:
[----:B------:R-:W-:Y:S02]  /*1d90*/  UIADD3 UR5, UPT, UPT, UR4, 0x1, URZ ;  /* 0x0000000104057890 */ /* 0x000fe4000fffe0ff */
[----:B------:R-:W-:Y:S02]  /*1da0*/  ULEA UR32, UR4, UR31, 0xc ;  /* 0x0000001f04207291 */ /* 0x000fe4000f8e60ff */
[----:B------:R-:W-:Y:S02]  /*1db0*/  UISETP.NE.AND UP0, UPT, UR5, 0x11, UPT ;  /* 0x000000110500788c */ /* 0x000fe4000bf05270 */
[----:B------:R-:W-:Y:S02]  /*1dc0*/  ULEA UR8, UR4, UR30, 0xd ;  /* 0x0000001e04087291 */ /* 0x000fe4000f8e68ff */
[----:B------:R-:W-:Y:S02]  /*1dd0*/  USEL UR6, URZ, 0x1, UP0 ;  /* 0x00000001ff067887 */ /* 0x000fe40008000000 */
[----:B------:R-:W-:-:S02]  /*1de0*/  USEL UR7, UR5, URZ, UP0 ;  /* 0x000000ff05077287 */ /* 0x000fc40008000000 */
[----:B------:R-:W-:Y:S02]  /*1df0*/  UIADD3 UR4, UP0, UPT, UR28, 0x180, URZ ;  /* 0x000001801c047890 */ /* 0x000fe4000ff1e0ff */
[----:B------:R-:W-:Y:S01]  /*1e00*/  ULEA UR5, UR7, UR21, 0x3 ;  /* 0x0000001507057291 */ /* 0x000fe2000f8e18ff */
[----:B------:R-:W-:Y:S01]  /*1e10*/  LOP3.LUT R12, R12, UR6, RZ, 0x3c, !PT ;  /* 0x000000060c0c7c12 */ /* 0x000fe2000f8e3cff */
[----:B------:R-:W-:Y:S02]  /*1e20*/  USHF.L.U32 UR34, UR13, 0x6, URZ ;  /* 0x000000060d227899 */ /* 0x000fe400080006ff */
[----:B------:R-:W-:Y:S01]  /*1e30*/  UIADD3 UR13, UPT, UPT, UR13, 0x1, URZ ;  /* 0x000000010d0d7890 */ /* 0x000fe2000fffe0ff */
[----:B-1----:R-:W-:Y:S01]  /*1e40*/  SHF.L.U32 R0, R12, 0x1f, RZ ;  /* 0x0000001f0c007819 */ /* 0x002fe200000006ff */
[----:B------:R-:W-:Y:S02]  /*1e50*/  UIADD3 UR14, UP1, UPT, UR28, 0x80, URZ ;  /* 0x000000801c0e7890 */ /* 0x000fe4000ff3e0ff */
[----:B------:R-:W-:Y:S01]  /*1e60*/  UIADD3 UR32, UPT, UPT, UR21, 0x4400, UR32 ;  /* 0x0000440015207890 */ /* 0x000fe2000fffe020 */
[----:B------:R3:W4:Y:S01]  /*1e70*/  SYNCS.PHASECHK.TRANS64.TRYWAIT P0, [UR5+0x88], R0 ;  /* 0x00008800ff0075a7 */ /* 0x0007220008001105 */
[----:B------:R-:W-:-:S02]  /*1e80*/  UIADD3.X UR5, UPT, UPT, URZ, UR29, URZ, UP0, !UPT ;  /* 0x0000001dff057290 */ /* 0x000fc400087fe4ff */
[----:B------:R-:W-:Y:S02]  /*1e90*/  UISETP.NE.AND UP0, UPT, UR13, UR24, UPT ;  /* 0x000000180d00728c */ /* 0x000fe4000bf05270 */
[----:B------:R-:W-:Y:S02]  /*1ea0*/  UIADD3.X UR15, UPT, UPT, URZ, UR29, URZ, UP1, !UPT ;  /* 0x0000001dff0f7290 */ /* 0x000fe40008ffe4ff */
[----:B------:R-:W-:Y:S02]  /*1eb0*/  UPRMT UR16, URZ, 0x5410, UR27 ;  /* 0x00005410ff107896 */ /* 0x000fe4000800001b */
[----:B------:R-:W-:Y:S02]  /*1ec0*/  UIADD3 UR8, UPT, UPT, UR21, 0x15400, UR8 ;  /* 0x0001540015087890 */ /* 0x000fe4000fffe008 */
[----:B------:R-:W-:Y:S01]  /*1ed0*/  UPRMT UR6, URZ, 0x5410, UR26 ;  /* 0x00005410ff067896 */ /* 0x000fe2000800001a */
[----:B------:R-:W-:Y:S01]  /*1ee0*/  UMOV UR18, 0x0 ;  /* 0x0000000000127882 */ /* 0x000fe20000000000 */
[----:B------:R-:W-:Y:S01]  /*1ef0*/  UMOV UR19, 0x10000000 ;  /* 0x1000000000137882 */ /* 0x000fe20000000000 */
[----:B------:R-:W-:Y:S01]  /*1f00*/  UMOV UR12, UR36 ;  /* 0x00000024000c7c82 */ /* 0x000fe20008000000 */
[----:B------:R-:W-:Y:S01]  /*1f10*/  UMOV UR9, UR33 ;  /* 0x0000002100097c82 */ /* 0x000fe20008000000 */
[----:B------:R-:W-:Y:S01]  /*1f20*/  UMOV UR10, UR34 ;  /* 0x00000022000a7c82 */ /* 0x000fe20008000000 */
[----:B------:R-:W-:Y:S03]  /*1f30*/  UTMALDG.3D.MULTICAST [UR32], [UR14], UR16, desc[UR18] ;  /* 0x000012200e0073b4 */ /* 0x000fe60008011810 */
[----:B------:R1:W-:Y:S02]  /*1f40*/  UTMALDG.3D.MULTICAST [UR8], [UR4], UR6, desc[UR18] ;  /* 0x00001208040073b4 */ /* 0x0003e40008011806 */
[----:B-1----:R-:W-:Y:S01]  /*1f50*/  UMOV UR6, UR24 ;  /* 0x0000001800067c82 */ /* 0x002fe20008000000 */
[----:B------:R-:W-:Y:S01]  /*1f60*/  UMOV UR4, UR7 ;  /* 0x0000000700047c82 */ /* 0x000fe20008000000 */
[----:B---3--:R-:W-:Y:S05]  /*1f70*/  BRA.U UP0, `(.L_x_32) ;  /* 0xfffffffd00487547 */ /* 0x008fea000b83ffff */
.L_x_26:
[----:B------:R-:W-:Y:S01]  /*1f80*/  ULEA UR4, UR7, UR21, 0x3 ;  /* 0x0000001507047291 */ /* 0x000fe2000f8e18ff */
[----:B-1----:R-:W-:Y:S01]  /*1f90*/  SHF.L.U32 R0, R12, 0x1f, RZ ;  /* 0x0000001f0c007819 */ /* 0x002fe200000006ff */
[----:B------:R-:W-:Y:S01]  /*1fa0*/  @!P1 SYNCS.ARRIVE.TRANS64.A1T0 RZ, [UR21+0x138], RZ ;  /* 0x000138ffffff99a7 */ /* 0x000fe20008100015 */
[----:B------:R-:W-:-:S06]  /*1fb0*/  UISETP.GT.AND UP0, UPT, UR45, UR44, UPT ;  /* 0x0000002c2d00728c */ /* 0x000fcc000bf04270 */
[----:B--2-4-:R1:W2:Y:S03]  /*1fc0*/  SYNCS.PHASECHK.TRANS64.TRYWAIT P0, [UR4+0x88], R0 ;  /* 0x00008800ff0075a7 */ /* 0x0142a60008001104 */
[----:B------:R-:W-:Y:S05]  /*1fd0*/  BRA.U !UP0, `(.L_x_33) ;  /* 0x0000000108bc7547 */ /* 0x000fea000b800000 */
[----:B------:R-:W-:Y:S01]  /*1fe0*/  UIADD3 UR13, UPT, UPT, UR47, UR6, URZ ;  /* 0x000000062f0d7290 */ /* 0x000fe2000fffe0ff */
[----:B------:R-:W-:-:S11]  /*1ff0*/  UMOV UR4, UR7 ;  /* 0x0000000700047c82 */ /* 0x000fd60008000000 */
.L_x_39:
[----:B------:R-:W-:Y:S01]  /*2000*/  ULEA UR17, UR4, UR21, 0x3 ;  /* 0x0000001504117291 */ /* 0x000fe2000f8e18ff */
[----:B--2---:R-:W-:Y:S01]  /*2010*/  @!P3 MOV R2, 0x3000 ;  /* 0x000030000002b802 */ /* 0x004fe20000000f00 */
[----:B--2-4-:R-:W-:Y:S10]  /*2020*/  @P0 BRA `(.L_x_34) ;  /* 0x00000000000c0947 */ /* 0x014ff40003800000 */
[----:B------:R-:W-:-:S04]  /*2030*/  SHF.L.U32 R3, R12, 0x1f, RZ ;  /* 0x0000001f0c037819 */ /* 0x000fc800000006ff */
[----:B------:R-:W2:Y:S02]  /*2040*/  SYNCS.PHASECHK.TRANS64.TRYWAIT P0, [UR17+0x88], R3 ;  /* 0x00008803ff0075a7 */ /* 0x000ea40008001111 */
[----:B--2---:R-:W-:Y:S05]  /*2050*/  @!P0 BRA `(.L_x_35) ;  /* 0x00000060008c8947 */ /* 0x004fea0003800000 */
.L_x_34:
[----:B------:R2:W-:Y:S01]  /*2060*/  @!P3 SYNCS.ARRIVE.TRANS64 RZ, [UR17], R2 ;  /* 0x00000002ffffb9a7 */ /* 0x0005e20008000011 */
[----:B------:R-:W-:-:S04]  /*2070*/  ULOP3.LUT UR5, UR25, 0x2, URZ, 0xfc, !UPT ;  /* 0x0000000219057892 */ /* 0x000fc8000f8efcff */
[----:B------:R-:W-:-:S09]  /*2080*/  UISETP.NE.AND UP0, UPT, UR5, 0x2, UPT ;  /* 0x000000020500788c */ /* 0x000fd2000bf05270 */
[----:B------:R-:W-:Y:S05]  /*2090*/  BRA.U UP0, `(.L_x_36) ;  /* 0x0000000100047547 */ /* 0x000fea000b800000 */
[----:B------:R-:W-:Y:S05]  /*20a0*/  BPT.TRAP 0x1 ;  /* 0x000000040000795c */ /* 0x000fea0000300000 */
.L_x_36:
[----:B------:R-:W-:Y:S04]  /*20b0*/  BSSY.RECONVERGENT B0, `(.L_x_37) ;  /* 0x0000003000007945 */ /* 0x000fe80003800200 */
[----:B------:R-:W-:Y:S05]  /*20c0*/  @P2 BRA `(.L_x_38) ;  /* 0x0000000000042947 */ /* 0x000fea0003800000 */
[----:B------:R-:W-:Y:S05]  /*20d0*/  BPT.TRAP 0x1 ;  /* 0x000000040000795c */ /* 0x000fea0000300000 */
.L_x_38:
[----:B------:R-:W-:Y:S05]  /*20e0*/  BSYNC.RECONVERGENT B0 ;  /* 0x0000000000007941 */ /* 0x000fea0003800200 */
.L_x_37:
[----:B------:R-:W-:Y:S02]  /*20f0*/  UIADD3 UR5, UPT, UPT, UR4, 0x1, URZ ;  /* 0x0000000104057890 */ /* 0x000fe4000fffe0ff */
[----:B------:R-:W-:Y:S02]  /*2100*/  UIADD3 UR14, UP1, UPT, UR28, 0x80, URZ ;  /* 0x000000801c0e7890 */ /* 0x000fe4000ff3e0ff */
[----:B------:R-:W-:Y:S02]  /*2110*/  UISETP.NE.AND UP0, UPT, UR5, 0x11, UPT ;  /* 0x000000110500788c */ /* 0x000fe4000bf05270 */
[----:B------:R-:W-:Y:S02]  /*2120*/  ULEA UR16, UR4, UR38, 0xc ;  /* 0x0000002604107291 */ /* 0x000fe4000f8e60ff */
[----:B------:R-:W-:Y:S02]  /*2130*/  USEL UR8, URZ, 0x1, UP0 ;  /* 0x00000001ff087887 */ /* 0x000fe40008000000 */
[----:B------:R-:W-:-:S02]  /*2140*/  USEL UR7, UR5, URZ, UP0 ;  /* 0x000000ff05077287 */ /* 0x000fc40008000000 */
[----:B------:R-:W-:Y:S02]  /*2150*/  UIADD3 UR22, UP0, UPT, UR28, 0x180, URZ ;  /* 0x000001801c167890 */ /* 0x000fe4000ff1e0ff */
[----:B------:R-:W-:Y:S01]  /*2160*/  ULEA UR5, UR7, UR21, 0x3 ;  /* 0x0000001507057291 */ /* 0x000fe2000f8e18ff */
[----:B------:R-:W-:Y:S01]  /*2170*/  LOP3.LUT R12, R12, UR8, RZ, 0x3c, !PT ;  /* 0x000000080c0c7c12 */ /* 0x000fe2000f8e3cff */
[----:B------:R-:W-:Y:S02]  /*2180*/  ULEA UR8, UR4, UR37, 0xd ;  /* 0x0000002504087291 */ /* 0x000fe4000f8e68ff */
[----:B------:R-:W-:Y:S01]  /*2190*/  USHF.L.U32 UR18, UR6, 0x6, URZ ;  /* 0x0000000606127899 */ /* 0x000fe200080006ff */
[----:B-1----:R-:W-:Y:S01]  /*21a0*/  SHF.L.U32 R0, R12, 0x1f, RZ ;  /* 0x0000001f0c007819 */ /* 0x002fe200000006ff */
[----:B------:R-:W-:Y:S02]  /*21b0*/  UPRMT UR4, URZ, 0x5410, UR27 ;  /* 0x00005410ff047896 */ /* 0x000fe4000800001b */
[----:B------:R-:W-:Y:S01]  /*21c0*/  UIADD3.X UR15, UPT, UPT, URZ, UR29, URZ, UP1, !UPT ;  /* 0x0000001dff0f7290 */ /* 0x000fe20008ffe4ff */
[----:B------:R3:W4:Y:S01]  /*21d0*/  SYNCS.PHASECHK.TRANS64.TRYWAIT P0, [UR5+0x88], R0 ;  /* 0x00008800ff0075a7 */ /* 0x0007220008001105 */
[----:B------:R-:W-:-:S02]  /*21e0*/  UPRMT UR5, URZ, 0x5410, UR26 ;  /* 0x00005410ff057896 */ /* 0x000fc4000800001a */
[----:B------:R-:W-:Y:S01]  /*21f0*/  UIADD3.X UR23, UPT, UPT, URZ, UR29, URZ, UP0, !UPT ;  /* 0x0000001dff177290 */ /* 0x000fe200087fe4ff */
[----:B------:R-:W-:Y:S01]  /*2200*/  UMOV UR32, 0x0 ;  /* 0x0000000000207882 */ /* 0x000fe20000000000 */
[----:B------:R-:W-:Y:S01]  /*2210*/  UMOV UR33, 0x10000000 ;  /* 0x1000000000217882 */ /* 0x000fe20000000000 */
[----:B------:R-:W-:Y:S01]  /*2220*/  UMOV UR19, UR35 ;  /* 0x0000002300137c82 */ /* 0x000fe20008000000 */
[----:B------:R-:W-:Y:S01]  /*2230*/  UMOV UR20, UR36 ;  /* 0x0000002400147c82 */ /* 0x000fe20008000000 */
[----:B------:R-:W-:Y:S01]  /*2240*/  UMOV UR12, UR36 ;  /* 0x00000024000c7c82 */ /* 0x000fe20008000000 */
[----:B------:R-:W-:Y:S01]  /*2250*/  UMOV UR9, UR17 ;  /* 0x0000001100097c82 */ /* 0x000fe20008000000 */
[----:B------:R-:W-:Y:S01]  /*2260*/  UMOV UR10, UR18 ;  /* 0x00000012000a7c82 */ /* 0x000fe20008000000 */
[----:B------:R1:W-:Y:S01]  /*2270*/  UTMALDG.3D.MULTICAST [UR16], [UR14], UR4, desc[UR32] ;  /* 0x000020100e0073b4 */ /* 0x0003e20008011804 */
[----:B------:R-:W-:-:S04]  /*2280*/  UIADD3 UR6, UPT, UPT, UR6, 0x1, URZ ;  /* 0x0000000106067890 */ /* 0x000fc8000fffe0ff */
[----:B------:R-:W-:Y:S01]  /*2290*/  UISETP.NE.AND UP0, UPT, UR6, UR13, UPT ;  /* 0x0000000d0600728c */ /* 0x000fe2000bf05270 */
[----:B------:R3:W-:Y:S01]  /*22a0*/  UTMALDG.3D.MULTICAST [UR8], [UR22], UR5, desc[UR32] ;  /* 0x00002008160073b4 */ /* 0x0007e20008011805 */
[----:B-1----:R-:W-:-:S07]  /*22b0*/  UMOV UR4, UR7 ;  /* 0x0000000700047c82 */ /* 0x002fce0008000000 */
[----:B---3--:R-:W-:Y:S05]  /*22c0*/  BRA.U UP0, `(.L_x_39) ;  /* 0xfffffffd004c7547 */ /* 0x008fea000b83ffff */
.L_x_33:
[C---:B------:R-:W-:Y:S01]  /*22d0*/  LEA R3, R11.reuse, UR21, 0x3 ;  /* 0x000000150b037c11 */ /* 0x040fe2000f8e18ff */
[----:B------:R-:W-:Y:S01]  /*22e0*/  NOP ;  /* 0x0000000000007918 */ /* 0x000fe20000000000 */
[----:B-1----:R-:W-:Y:S02]  /*22f0*/  SHF.L.U32 R0, R10, 0x1f, RZ ;  /* 0x0000001f0a007819 */ /* 0x002fe400000006ff */
[----:B------:R-:W-:Y:S02]  /*2300*/  LEA R5, R11, UR21, 0x4 ;  /* 0x000000150b057c11 */ /* 0x000fe4000f8e20ff */
[----:B--2-4-:R-:W1:Y:S02]  /*2310*/  SYNCS.PHASECHK.TRANS64.TRYWAIT P0, [R3+URZ+0x140], R0 ;  /* 0x00014000030075a7 */ /* 0x014e6400080011ff */
[----:B-1----:R-:W-:Y:S05]  /*2320*/  @!P0 BRA `(.L_x_40) ;  /* 0x0000005c00f08947 */ /* 0x002fea0003800000 */
.L_x_129:
[----:B------:R-:W2:Y:S01]  /*2330*/  LDS.128 R4, [R5+0x1d0] ;  /* 0x0001d00005047984 */ /* 0x000ea20000000c00 */
[----:B------:R-:W-:Y:S01]  /*2340*/  UISETP.GE.AND UP0, UPT, UR42, 0x1, UPT ;  /* 0x000000012a00788c */ /* 0x000fe2000bf06270 */
[----:B------:R-:W-:Y:S01]  /*2350*/  @!PT LDS RZ, [RZ] ;  /* 0x00000000fffff984 */ /* 0x000fe20000000800 */
[----:B------:R-:W-:Y:S01]  /*2360*/  @!PT LDS RZ, [RZ] ;  /* 0x00000000fffff984 */ /* 0x000fe20000000800 */
[----:B------:R-:W-:Y:S01]  /*2370*/  @!PT LDS RZ, [RZ] ;  /* 0x00000000fffff984 */ /* 0x000fe20000000800 */
[----:B------:R-:W-:Y:S01]  /*2380*/  @!PT LDS RZ, [RZ] ;  /* 0x00000000fffff984 */ /* 0x000fe20000000800 */
[----:B------:R3:W-:Y:S06]  /*2390*/  MEMBAR.ALL.CTA ;  /* 0x0000000000007992 */ /* 0x0007ec0000008000 */
[----:B---3--:R-:W3:Y:S01]  /*23a0*/  FENCE.VIEW.ASYNC.S ;  /* 0x00000000000073c6 */ /* 0x008ee20000000000 */
[----:B--2---:R-:W-:-:S13]  /*23b0*/  LOP3.LUT P0, RZ, R6, 0x1, RZ, 0xc0, !PT ;  /* 0x0000000106ff7812 */ /* 0x004fda000780c0ff */
[----:B---3--:R-:W-:Y:S01]  /*23c0*/  VOTEU.ANY UP1, P0 ;  /* 0x0000000000ff7886 */ /* 0x008fe20000020100 */
[----:B------:R-:W-:-:S13]  /*23d0*/  PLOP3.LUT P0, PT, PT, PT, UP1, 0x80, 0x8 ;  /* 0x000000000008781c */ /* 0x000fda0003f0f018 */
[----:B-1----:R-:W-:Y:S02]  /*23e0*/  @P0 LOP3.LUT R0, R5, 0xffff, RZ, 0xc0, !PT ;  /* 0x0000ffff05000812 */ /* 0x002fe400078ec0ff */
[----:B------:R-:W-:Y:S02]  /*23f0*/  @P0 MOV R2, R4 ;  /* 0x0000000400020202 */ /* 0x000fe40000000f00 */
[----:B------:R-:W-:Y:S01]  /*2400*/  @P0 R2UR UR5, R0 ;  /* 0x00000000000502ca */ /* 0x000fe200000e0000 */
[----:B------:R-:W-:Y:S01]  /*2410*/  VIADD R0, R3, 0x150 ;  /* 0x0000015003007836 */ /* 0x000fe20000000000 */
[----:B------:R-:W-:Y:S02]  /*2420*/  @P0 SHF.R.U32.HI R4, RZ, 0x10, R5 ;  /* 0x00000010ff040819 */ /* 0x000fe40000011605 */
[----:B------:R-:W-:Y:S02]  /*2430*/  @P0 R2UR UR6, R2 ;  /* 0x00000000020602ca */ /* 0x000fe400000e0000 */
[----:B------:R-:W-:-:S02]  /*2440*/  PRMT R0, RZ, 0x654, R0 ;  /* 0x00000654ff007816 */ /* 0x000fc40000000000 */
[----:B------:R-:W-:Y:S02]  /*2450*/  @P0 R2UR UR4, R4 ;  /* 0x00000000040402ca */ /* 0x000fe400000e0000 */
[----:B------:R1:W-:Y:S03]  /*2460*/  SYNCS.ARRIVE.TRANS64.RED.A1T0 RZ, [R0+URZ], RZ ;  /* 0x000000ff00ff79a7 */ /* 0x0003e600081004ff */
[----:B------:R-:W-:-:S04]  /*2470*/  @UP1 UMOV UR39, UR5 ;  /* 0x0000000500271c82 */ /* 0x000fc80008000000 */
[----:B------:R-:W-:-:S04]  /*2480*/  @UP1 UMOV UR40, UR6 ;  /* 0x0000000600281c82 */ /* 0x000fc80008000000 */
[----:B------:R-:W-:Y:S01]  /*2490*/  @UP1 UMOV UR36, UR4 ;  /* 0x0000000400241c82 */ /* 0x000fe20008000000 */
[----:B------:R-:W-:Y:S05]  /*24a0*/  BRA.U !UP0, `(.L_x_41) ;  /* 0x0000000108d47547 */ /* 0x000fea000b800000 */
[----:B------:R-:W2:Y:S01]  /*24b0*/  LDCU.128 UR12, c[0x0][0xb10] ;  /* 0x00016200ff0c77ac */ /* 0x000ea20008000c00 */
[----:B------:R-:W3:Y:S01]  /*24c0*/  LDCU UR22, c[0x0][0xb20] ;  /* 0x00016400ff1677ac */ /* 0x000ee20008000800 */
[----:B------:R-:W4:Y:S01]  /*24d0*/  LDCU UR20, c[0x0][0xb0c] ;  /* 0x00016180ff1477ac */ /* 0x000f220008000800 */
[----:B------:R-:W1:Y:S01]  /*24e0*/  LDCU.64 UR8, c[0x0][0xb28] ;  /* 0x00016500ff0877ac */ /* 0x000e620008000a00 */
[----:B------:R-:W-:Y:S02]  /*24f0*/  UISETP.NE.AND UP3, UPT, UR42, 0x1, UPT ;  /* 0x000000012a00788c */ /* 0x000fe4000bf65270 */
[----:B--2---:R-:W-:Y:S02]  /*2500*/  UIMAD.WIDE.U32 UR10, UR41, UR15, URZ ;  /* 0x0000000f290a72a5 */ /* 0x004fe4000f8e00ff */
[----:B------:R-:W-:Y:S02]  /*2510*/  UIMAD.WIDE.U32 UR4, UR43, UR12, URZ ;  /* 0x0000000c2b0472a5 */ /* 0x000fe4000f8e00ff */
[----:B------:R-:W-:-:S02]  /*2520*/  UISETP.NE.AND UP0, UPT, UR14, 0x1, UPT ;  /* 0x000000010e00788c */ /* 0x000fc4000bf05270 */
[----:B------:R-:W-:Y:S01]  /*2530*/  UIMAD.WIDE.U32 UR18, UR39, UR15, URZ ;  /* 0x0000000f271272a5 */ /* 0x000fe2000f8e00ff */
[----:B------:R-:W-:Y:S02]  /*2540*/  UMOV UR10, UR11 ;  /* 0x0000000b000a7c82 */ /* 0x000fe40008000000 */
[----:B------:R-:W-:Y:S01]  /*2550*/  UMOV UR4, UR5 ;  /* 0x0000000500047c82 */ /* 0x000fe20008000000 */
[----:B---3--:R-:W-:Y:S02]  /*2560*/  USHF.R.U32.HI UR10, URZ, UR22, UR10 ;  /* 0x00000016ff0a7299 */ /* 0x008fe4000801160a */
[----:B----4-:R-:W-:Y:S02]  /*2570*/  UISETP.NE.AND UP2, UPT, UR20, 0x1, UPT ;  /* 0x000000011400788c */ /* 0x010fe4000bf45270 */
[----:B------:R-:W-:Y:S02]  /*2580*/  USHF.R.U32.HI UR4, URZ, UR13, UR4 ;  /* 0x0000000dff047299 */ /* 0x000fe40008011604 */
[----:B------:R-:W-:-:S02]  /*2590*/  USEL UR5, UR41, UR10, !UP0 ;  /* 0x0000000a29057287 */ /* 0x000fc4000c000000 */
[----:B------:R-:W-:Y:S02]  /*25a0*/  USEL UR6, UR43, UR4, !UP2 ;  /* 0x000000042b067287 */ /* 0x000fe4000d000000 */
[----:B-1----:R-:W-:Y:S01]  /*25b0*/  UIMAD.WIDE.U32 UR10, UR5, UR8, URZ ;  /* 0x00000008050a72a5 */ /* 0x002fe2000f8e00ff */
[----:B------:R-:W-:Y:S01]  /*25c0*/  UMOV UR4, UR19 ;  /* 0x0000001300047c82 */ /* 0x000fe20008000000 */
[----:B------:R-:W-:Y:S02]  /*25d0*/  UIMAD.WIDE.U32 UR16, UR40, UR12, URZ ;  /* 0x0000000c281072a5 */ /* 0x000fe4000f8e00ff */
[----:B------:R-:W-:-:S03]  /*25e0*/  UIMAD.WIDE.U32 UR18, UR6, UR8, URZ ;  /* 0x00000008061272a5 */ /* 0x000fc6000f8e00ff */
[----:B------:R-:W-:Y:S01]  /*25f0*/  UMOV UR10, UR11 ;  /* 0x0000000b000a7c82 */ /* 0x000fe20008000000 */
[----:B------:R-:W-:Y:S02]  /*2600*/  USHF.R.U32.HI UR4, URZ, UR22, UR4 ;  /* 0x00000016ff047299 */ /* 0x000fe40008011604 */
[----:B------:R-:W-:Y:S01]  /*2610*/  @UP3 USHF.R.U32.HI UR5, URZ, UR9, UR10 ;  /* 0x00000009ff053299 */ /* 0x000fe2000801160a */
[----:B------:R-:W-:Y:S01]  /*2620*/  UMOV UR16, UR17 ;  /* 0x0000001100107c82 */ /* 0x000fe20008000000 */
[----:B------:R-:W-:Y:S01]  /*2630*/  UMOV UR18, UR19 ;  /* 0x0000001300127c82 */ /* 0x000fe20008000000 */
[----:B------:R-:W-:Y:S02]  /*2640*/  USHF.R.U32.HI UR13, URZ, UR13, UR16 ;  /* 0x0000000dff0d7299 */ /* 0x000fe40008011610 */
[----:B------:R-:W-:Y:S02]  /*2650*/  USEL UR4, UR39, UR4, !UP0 ;  /* 0x0000000427047287 */ /* 0x000fe4000c000000 */
[----:B------:R-:W-:-:S02]  /*2660*/  @UP3 USHF.R.U32.HI UR6, URZ, UR9, UR18 ;  /* 0x00000009ff063299 */ /* 0x000fc40008011612 */
[----:B------:R-:W-:Y:S02]  /*2670*/  UIMAD UR10, UR42, UR5, URZ ;  /* 0x000000052a0a72a4 */ /* 0x000fe4000f8e02ff */
[----:B------:R-:W-:Y:S02]  /*2680*/  USEL UR5, UR40, UR13, !UP2 ;  /* 0x0000000d28057287 */ /* 0x000fe4000d000000 */
[----:B------:R-:W-:Y:S02]  /*2690*/  UIMAD UR12, UR42, UR6, URZ ;  /* 0x000000062a0c72a4 */ /* 0x000fe4000f8e02ff */
[----:B------:R-:W-:Y:S02]  /*26a0*/  UISETP.GE.AND UP0, UPT, UR4, UR10, UPT ;  /* 0x0000000a0400728c */ /* 0x000fe4000bf06270 */
[----:B------:R-:W-:Y:S02]  /*26b0*/  UIMAD.WIDE.U32 UR10, UR4, UR8, URZ ;  /* 0x00000008040a72a5 */ /* 0x000fe4000f8e00ff */
[----:B------:R-:W-:-:S02]  /*26c0*/  UISETP.GE.OR UP0, UPT, UR5, UR12, UP0 ;  /* 0x0000000c0500728c */ /* 0x000fc40008706670 */
        /* <DEDUP_REMOVED lines=19> */
.L_x_41:
[----:B------:R-:W2:Y:S02]  /*2800*/  LDCU UR4, c[0x0][0xb30] ;  /* 0x00016600ff0477ac */ /* 0x000ea40008000800 */
[----:B--2---:R-:W-:-:S09]  /*2810*/  UISETP.NE.AND UP0, UPT, UR4, 0x1, UPT ;  /* 0x000000010400788c */ /* 0x004fd2000bf05270 */
[----:B------:R-:W-:Y:S05]  /*2820*/  BRA.U UP0, `(.L_x_42) ;  /* 0x0000000100447547 */ /* 0x000fea000b800000 */
        /* <DEDUP_REMOVED lines=17> */
.L_x_42:
[----:B------:R-:W-:Y:S01]  /*2940*/  VIADD R11, R11, 0x1 ;  /* 0x000000010b0b7836 */ /* 0x000fe20000000000 */
[----:B------:R-:W-:Y:S01]  /*2950*/  PLOP3.LUT P1, PT, PT, PT, PT, 0x80, 0x8 ;  /* 0x000000000008781c */ /* 0x000fe20003f2f070 */
[----:B------:R-:W-:Y:S02]  /*2960*/  UIADD3 UR16, UPT, UPT, UR40, UR59, URZ ;  /* 0x0000003b28107290 */ /* 0x000fe4000fffe0ff */
[----:B------:R-:W-:Y:S01]  /*2970*/  UIADD3 UR20, UPT, UPT, UR39, UR62, URZ ;  /* 0x0000003e27147290 */ /* 0x000fe2000fffe0ff */
[----:B------:R-:W-:-:S04]  /*2980*/  ISETP.NE.AND P0, PT, R11, 0x2, PT ;  /* 0x000000020b00780c */ /* 0x000fc80003f05270 */
[----:B------:R-:W-:Y:S02]  /*2990*/  SEL R3, RZ, 0x1, P0 ;  /* 0x00000001ff037807 */ /* 0x000fe40000000000 */
[----:B------:R-:W-:Y:S02]  /*29a0*/  SEL R11, R11, RZ, P0 ;  /* 0x000000ff0b0b7207 */ /* 0x000fe40000000000 */
[----:B------:R-:W-:Y:S01]  /*29b0*/  LOP3.LUT R10, R10, R3, RZ, 0x3c, !PT ;  /* 0x000000030a0a7212 */ /* 0x000fe200078e3cff */
[----:B------:R-:W-:Y:S06]  /*29c0*/  BRA.U UP1, `(.L_x_43) ;  /* 0xfffffff101547547 */ /* 0x000fec000b83ffff */
[----:B------:R-:W-:Y:S01]  /*29d0*/  UIADD3 UR21, UPT, UPT, UR21, 0x88, URZ ;  /* 0x0000008815157890 */ /* 0x000fe2000fffe0ff */
[----:B------:R-:W-:-:S03]  /*29e0*/  SHF.L.U32 R3, R12, 0x1f, RZ ;  /* 0x0000001f0c037819 */ /* 0x000fc600000006ff */
[----:B------:R-:W-:-:S09]  /*29f0*/  ULEA UR4, UR7, UR21, 0x3 ;  /* 0x0000001507047291 */ /* 0x000fd2000f8e18ff */
[----:B------:R-:W2:Y:S02]  /*2a00*/  SYNCS.PHASECHK.TRANS64.TRYWAIT P0, [UR4], R3 ;  /* 0x00000003ff0075a7 */ /* 0x000ea40008001104 */
[----:B--2---:R-:W-:Y:S05]  /*2a10*/  @!P0 BRA `(.L_x_44) ;  /* 0x0000005800488947 */ /* 0x004fea0003800000 */
.L_x_131:
[----:B------:R-:W-:-:S04]  /*2a20*/  UIADD3 UR4, UPT, UPT, UR7, 0x1, URZ ;  /* 0x0000000107047890 */ /* 0x000fc8000fffe0ff */
[----:B------:R-:W-:-:S04]  /*2a30*/  UISETP.NE.AND UP0, UPT, UR4, 0x11, UPT ;  /* 0x000000110400788c */ /* 0x000fc8000bf05270 */
[----:B------:R-:W-:Y:S02]  /*2a40*/  USEL UR6, URZ, 0x1, UP0 ;  /* 0x00000001ff067887 */ /* 0x000fe40008000000 */
[----:B------:R-:W-:-:S04]  /*2a50*/  USEL UR4, UR4, URZ, UP0 ;  /* 0x000000ff04047287 */ /* 0x000fc80008000000 */
[----:B------:R-:W-:Y:S01]  /*2a60*/  ULEA UR5, UR4, UR21, 0x3 ;  /* 0x0000001504057291 */ /* 0x000fe2000f8e18ff */
[----:B------:R-:W-:-:S04]  /*2a70*/  LOP3.LUT R2, R12, UR6, RZ, 0x3c, !PT ;  /* 0x000000060c027c12 */ /* 0x000fc8000f8e3cff */
[----:B-1----:R-:W-:-:S04]  /*2a80*/  SHF.L.U32 R3, R2, 0x1f, RZ ;  /* 0x0000001f02037819 */ /* 0x002fc800000006ff */
[----:B------:R-:W1:Y:S02]  /*2a90*/  SYNCS.PHASECHK.TRANS64.TRYWAIT P0, [UR5], R3 ;  /* 0x00000003ff0075a7 */ /* 0x000e640008001105 */
[----:B-1----:R-:W-:Y:S05]  /*2aa0*/  @!P0 BRA `(.L_x_45) ;  /* 0x00000058003c8947 */ /* 0x002fea0003800000 */
.L_x_133:
        /* <DEDUP_REMOVED lines=9> */
.L_x_135:
        /* <DEDUP_REMOVED lines=9> */
.L_x_137:
        /* <DEDUP_REMOVED lines=9> */
.L_x_139:
        /* <DEDUP_REMOVED lines=9> */
.L_x_141:
        /* <DEDUP_REMOVED lines=9> */
.L_x_143:
        /* <DEDUP_REMOVED lines=9> */
.L_x_145:
        /* <DEDUP_REMOVED lines=9> */
.L_x_147:
        /* <DEDUP_REMOVED lines=9> */
.L_x_149:
        /* <DEDUP_REMOVED lines=9> */
.L_x_151:
        /* <DEDUP_REMOVED lines=9> */
.L_x_153:
        /* <DEDUP_REMOVED lines=9> */
.L_x_155:
        /* <DEDUP_REMOVED lines=9> */
.L_x_157:
        /* <DEDUP_REMOVED lines=9> */
.L_x_159:
        /* <DEDUP_REMOVED lines=9> */
.L_x_161:
[----:B------:R-:W-:-:S04]  /*3290*/  UIADD3 UR4, UPT, UPT, UR4, 0x1, URZ ;  /* 0x0000000104047890 */ /* 0x000fc8000fffe0ff */
[----:B------:R-:W-:-:S04]  /*32a0*/  UISETP.NE.AND UP0, UPT, UR4, 0x11, UPT ;  /* 0x000000110400788c */ /* 0x000fc8000bf05270 */
[----:B------:R-:W-:Y:S02]  /*32b0*/  USEL UR5, URZ, 0x1, UP0 ;  /* 0x00000001ff057887 */ /* 0x000fe40008000000 */
[----:B------:R-:W-:-:S04]  /*32c0*/  USEL UR4, UR4, URZ, UP0 ;  /* 0x000000ff04047287 */ /* 0x000fc80008000000 */
[----:B------:R-:W-:Y:S01]  /*32d0*/  ULEA UR4, UR4, UR21, 0x3 ;  /* 0x0000001504047291 */ /* 0x000fe2000f8e18ff */
[----:B-1----:R-:W-:-:S04]  /*32e0*/  LOP3.LUT R3, R2, UR5, RZ, 0x3c, !PT ;  /* 0x0000000502037c12 */ /* 0x002fc8000f8e3cff */
[----:B------:R-:W-:Y:S01]  /*32f0*/  SHF.L.U32 R3, R3, 0x1f, RZ ;  /* 0x0000001f03037819 */ /* 0x000fe200000006ff */
[----:B------:R-:W-:-:S07]  /*3300*/  IMAD.U32 R0, RZ, RZ, UR4 ;  /* 0x00000004ff007e24 */ /* 0x000fce000f8e00ff */
.L_x_60:
[----:B-1----:R1:W2:Y:S02]  /*3310*/  SYNCS.PHASECHK.TRANS64.TRYWAIT P0, [R0+URZ], R3 ;  /* 0x00000003000075a7 */ /* 0x0022a400080011ff */
[----:B--2---:R-:W-:Y:S05]  /*3320*/  @!P0 NANOSLEEP.SYNCS 0x989680 ;  /* 0x009896800000895d */ /* 0x004fea0003900000 */
[----:B------:R-:W2:Y:S02]  /*3330*/  @!P0 SYNCS.PHASECHK.TRANS64 P0, [R0+URZ], R3 ;  /* 0x00000003000085a7 */ /* 0x000ea400080010ff */
[----:B--2---:R-:W-:Y:S05]  /*3340*/  @P0 EXIT ;  /* 0x000000000000094d */ /* 0x004fea0003800000 */
[----:B------:R-:W-:Y:S05]  /*3350*/  BRA `(.L_x_60) ;  /* 0xfffffffc00ec7947 */ /* 0x000fea000383ffff */
.L_x_23:
[----:B------:R-:W2:Y:S02]  /*3360*/  S2UR UR4, SR_CgaCtaId ;  /* 0x00000000000479c3 */ /* 0x000ea40000008800 */
[----:B--2---:R-:W-:-:S04]  /*3370*/  UISETP.NE.AND UP0, UPT, UR4, URZ, UPT ;  /* 0x000000ff0400728c */ /* 0x004fc8000bf05270 */
[----:B------:R-:W-:-:S09]  /*3380*/  UISETP.NE.OR UP0, UPT, UR17, 0x1, UP0 ;  /* 0x000000011100788c */ /* 0x000fd20008705670 */
[----:B------:R-:W-:Y:S05]  /*3390*/  BRA.U UP0, `(.L_x_61) ;  /* 0x00000005004c7547 */ /* 0x000fea000b800000 */
[----:B------:R-:W2:Y:S01]  /*33a0*/  S2UR UR5, SR_CgaCtaId ;  /* 0x00000000000579c3 */ /* 0x000ea20000008800 */
[----:B------:R-:W-:Y:S01]  /*33b0*/  UMOV UR4, 0x400 ;  /* 0x0000040000047882 */ /* 0x000fe20000000000 */
[----:B------:R-:W-:Y:S01]  /*33c0*/  ISETP.GE.U32.AND P2, PT, R0, 0x4, PT ;  /* 0x000000040000780c */ /* 0x000fe20003f46070 */
[----:B------:R-:W-:Y:S01]  /*33d0*/  IMAD.MOV.U32 R12, RZ, RZ, 0x1 ;  /* 0x00000001ff0c7424 */ /* 0x000fe200078e00ff */
[----:B------:R-:W-:Y:S02]  /*33e0*/  CS2R R10, SRZ ;  /* 0x00000000000a7805 */ /* 0x000fe4000001ff00 */
[----:B------:R-:W-:Y:S01]  /*33f0*/  CS2R R8, SRZ ;  /* 0x0000000000087805 */ /* 0x000fe2000001ff00 */
[----:B--2---:R-:W-:-:S03]  /*3400*/  ULEA UR6, UR5, UR4, 0x18 ;  /* 0x0000000405067291 */ /* 0x004fc6000f8ec0ff */
[----:B------:R-:W-:-:S09]  /*3410*/  UMOV UR5, URZ ;  /* 0x000000ff00057c82 */ /* 0x000fd20008000000 */
.L_x_65:
[----:B------:R-:W-:Y:S02]  /*3420*/  LEA R2, R8, UR6, 0x3 ;  /* 0x0000000608027c11 */ /* 0x000fe4000f8e18ff */
[----:B------:R-:W-:-:S03]  /*3430*/  SHF.L.U32 R5, R9, 0x1f, RZ ;  /* 0x0000001f09057819 */ /* 0x000fc600000006ff */
[----:B------:R-:W-:Y:S01]  /*3440*/  VIADD R4, R2, 0x1b0 ;  /* 0x000001b002047836 */ /* 0x000fe20000000000 */
[----:B------:R-:W2:Y:S02]  /*3450*/  SYNCS.PHASECHK.TRANS64.TRYWAIT P0, [R2+URZ+0x1a0], R5 ;  /* 0x0001a005020075a7 */ /* 0x000ea400080011ff */
[----:B--2---:R-:W-:Y:S05]  /*3460*/  @!P0 BRA `(.L_x_62) ;  /* 0x0000005400348947 */ /* 0x004fea0003800000 */
.L_x_162:
[----:B------:R-:W-:Y:S01]  /*3470*/  ULEA UR4, UR5, UR6, 0x3 ;  /* 0x0000000605047291 */ /* 0x000fe2000f8e18ff */
[----:B------:R-:W-:Y:S02]  /*3480*/  PRMT R4, RZ, 0x654, R4 ;  /* 0x00000654ff047816 */ /* 0x000fe40000000004 */
[----:B--2---:R-:W-:Y:S01]  /*3490*/  SHF.L.U32 R5, R12, 0x1f, RZ ;  /* 0x0000001f0c057819 */ /* 0x004fe200000006ff */
[----:B------:R-:W-:Y:S01]  /*34a0*/  UIADD3 UR7, UPT, UPT, UR4, 0x140, URZ ;  /* 0x0000014004077890 */ /* 0x000fe2000fffe0ff */
[----:B------:R2:W-:Y:S05]  /*34b0*/  SYNCS.ARRIVE.TRANS64.RED.A1T0 RZ, [R4+URZ], RZ ;  /* 0x000000ff04ff79a7 */ /* 0x0005ea00081004ff */
[----:B------:R-:W-:Y:S01]  /*34c0*/  IMAD.U32 R7, RZ, RZ, UR7 ;  /* 0x00000007ff077e24 */ /* 0x000fe2000f8e00ff */
[----:B------:R-:W3:Y:S04]  /*34d0*/  SYNCS.PHASECHK.TRANS64.TRYWAIT P0, [UR4+0x150], R5 ;  /* 0x00015005ff0075a7 */ /* 0x000ee80008001104 */
[----:B------:R-:W-:Y:S01]  /*34e0*/  PRMT R6, R0, 0x654, R7 ;  /* 0x0000065400067816 */ /* 0x000fe20000000007 */
[----:B--2---:R-:W-:Y:S01]  /*34f0*/  @!P2 IMAD.MOV.U32 R4, RZ, RZ, 0x10 ;  /* 0x00000010ff04a424 */ /* 0x004fe200078e00ff */
[----:B---3--:R-:W-:Y:S06]  /*3500*/  @!P0 BRA `(.L_x_63) ;  /* 0x0000005400208947 */ /* 0x008fec0003800000 */
.L_x_164:
[----:B------:R-:W-:Y:S01]  /*3510*/  ULEA UR8, UR5, UR6, 0x4 ;  /* 0x0000000605087291 */ /* 0x000fe2000f8e20ff */
[----:B------:R-:W-:Y:S01]  /*3520*/  SEL R3, R6, R3, !P2 ;  /* 0x0000000306037207 */ /* 0x000fe20005000000 */
[----:B------:R-:W-:Y:S01]  /*3530*/  UIADD3 UR9, UPT, UPT, UR4, 0x140, URZ ;  /* 0x0000014004097890 */ /* 0x000fe2000fffe0ff */
[----:B--2---:R-:W-:Y:S01]  /*3540*/  LEA R2, R11, UR6, 0x3 ;  /* 0x000000060b027c11 */ /* 0x004fe2000f8e18ff */
[----:B------:R-:W-:Y:S01]  /*3550*/  UIADD3 UR8, UPT, UPT, UR8, 0x1d0, URZ ;  /* 0x000001d008087890 */ /* 0x000fe2000fffe0ff */
[----:B------:R-:W-:Y:S01]  /*3560*/  SHF.L.U32 R5, R10, 0x1f, RZ ;  /* 0x0000001f0a057819 */ /* 0x000fe200000006ff */
[----:B------:R2:W-:Y:S01]  /*3570*/  @!P2 SYNCS.ARRIVE.TRANS64.RED RZ, [R3+URZ], R4 ;  /* 0x0000000403ffa9a7 */ /* 0x0005e200080004ff */
[----:B------:R-:W-:Y:S01]  /*3580*/  UIADD3 UR4, UPT, UPT, UR5, 0x1, URZ ;  /* 0x0000000105047890 */ /* 0x000fe2000fffe0ff */
[----:B------:R-:W-:-:S03]  /*3590*/  VIADD R8, R8, 0x1 ;  /* 0x0000000108087836 */ /* 0x000fc60000000000 */
[----:B------:R-:W-:Y:S02]  /*35a0*/  UISETP.NE.AND UP0, UPT, UR4, 0x2, UPT ;  /* 0x000000020400788c */ /* 0x000fe4000bf05270 */
[----:B------:R-:W-:Y:S06]  /*35b0*/  UGETNEXTWORKID.BROADCAST [UR8], [UR9] ;  /* 0x00000000080073ca */ /* 0x000fec0008000100 */
[----:B------:R-:W-:Y:S01]  /*35c0*/  USEL UR7, URZ, 0x1, UP0 ;  /* 0x00000001ff077887 */ /* 0x000fe20008000000 */
[----:B------:R-:W-:Y:S01]  /*35d0*/  ISETP.NE.AND P0, PT, R8, 0x2, PT ;  /* 0x000000020800780c */ /* 0x000fe20003f05270 */
[----:B------:R-:W-:Y:S01]  /*35e0*/  USEL UR5, UR4, URZ, UP0 ;  /* 0x000000ff04057287 */ /* 0x000fe20008000000 */
[----:B------:R-:W3:Y:S03]  /*35f0*/  SYNCS.PHASECHK.TRANS64.TRYWAIT P1, [R2+URZ+0x140], R5 ;  /* 0x00014005020075a7 */ /* 0x000ee600080211ff */
[----:B------:R-:W-:Y:S01]  /*3600*/  LOP3.LUT R12, R12, UR7, RZ, 0x3c, !PT ;  /* 0x000000070c0c7c12 */ /* 0x000fe2000f8e3cff */
[----:B--23--:R-:W-:Y:S07]  /*3610*/  @!P1 BRA `(.L_x_64) ;  /* 0x0000005000f49947 */ /* 0x00cfee0003800000 */
.L_x_165:
[C---:B------:R-:W-:Y:S01]  /*3620*/  LEA R4, R11.reuse, UR6, 0x4 ;  /* 0x000000060b047c11 */ /* 0x040fe2000f8e20ff */
[----:B--2---:R-:W-:Y:S01]  /*3630*/  VIADD R2, R2, 0x150 ;  /* 0x0000015002027836 */ /* 0x004fe20000000000 */
[----:B------:R-:W-:Y:S01]  /*3640*/  SEL R8, R8, RZ, P0 ;  /* 0x000000ff08087207 */ /* 0x000fe20000000000 */
[----:B------:R-:W-:-:S03]  /*3650*/  VIADD R11, R11, 0x1 ;  /* 0x000000010b0b7836 */ /* 0x000fc60000000000 */
[----:B------:R-:W2:Y:S01]  /*3660*/  LDS.128 R4, [R4+0x1d0] ;  /* 0x0001d00004047984 */ /* 0x000ea20000000c00 */
[----:B------:R-:W-:Y:S02]  /*3670*/  PRMT R2, RZ, 0x654, R2 ;  /* 0x00000654ff027816 */ /* 0x000fe40000000002 */
[C---:B------:R-:W-:Y:S01]  /*3680*/  ISETP.NE.AND P1, PT, R11.reuse, 0x2, PT ;  /* 0x000000020b00780c */ /* 0x040fe20003f25270 */
[----:B------:R-:W-:Y:S01]  /*3690*/  @!PT LDS RZ, [RZ] ;  /* 0x00000000fffff984 */ /* 0x000fe20000000800 */
[----:B------:R-:W-:Y:S01]  /*36a0*/  @!PT LDS RZ, [RZ] ;  /* 0x00000000fffff984 */ /* 0x000fe20000000800 */
[----:B------:R-:W-:Y:S01]  /*36b0*/  @!PT LDS RZ, [RZ] ;  /* 0x00000000fffff984 */ /* 0x000fe20000000800 */
[----:B------:R-:W-:Y:S01]  /*36c0*/  @!PT LDS RZ, [RZ] ;  /* 0x00000000fffff984 */ /* 0x000fe20000000800 */
[----:B------:R3:W-:Y:S06]  /*36d0*/  MEMBAR.ALL.CTA ;  /* 0x0000000000007992 */ /* 0x0007ec0000008000 */
[----:B---3--:R-:W3:Y:S01]  /*36e0*/  FENCE.VIEW.ASYNC.S ;  /* 0x00000000000073c6 */ /* 0x008ee20000000000 */
[----:B------:R-:W-:Y:S01]  /*36f0*/  SEL R11, R11, RZ, P1 ;  /* 0x000000ff0b0b7207 */ /* 0x000fe20000800000 */
[----:B---3--:R3:W-:Y:S01]  /*3700*/  SYNCS.ARRIVE.TRANS64.RED.A1T0 RZ, [R2+URZ], RZ ;  /* 0x000000ff02ff79a7 */ /* 0x0087e200081004ff */
[----:B--2---:R-:W-:-:S02]  /*3710*/  LOP3.LUT P3, RZ, R6, 0x1, RZ, 0xc0, !PT ;  /* 0x0000000106ff7812 */ /* 0x004fc4000786c0ff */
[----:B------:R-:W-:-:S04]  /*3720*/  SEL R5, RZ, 0x1, P1 ;  /* 0x00000001ff057807 */ /* 0x000fc80000800000 */
[----:B------:R-:W-:Y:S02]  /*3730*/  LOP3.LUT R10, R10, R5, RZ, 0x3c, !PT ;  /* 0x000000050a0a7212 */ /* 0x000fe400078e3cff */
[----:B---3--:R-:W-:-:S04]  /*3740*/  SEL R2, RZ, 0x1, P0 ;  /* 0x00000001ff027807 */ /* 0x008fc80000000000 */
[----:B------:R-:W-:Y:S01]  /*3750*/  LOP3.LUT R9, R9, R2, RZ, 0x3c, !PT ;  /* 0x0000000209097212 */ /* 0x000fe200078e3cff */
[----:B------:R-:W-:Y:S06]  /*3760*/  @P3 BRA `(.L_x_65) ;  /* 0xfffffffc002c3947 */ /* 0x000fec000383ffff */
[----:B------:R-:W-:Y:S01]  /*3770*/  ULEA UR4, UR5, UR6, 0x3 ;  /* 0x0000000605047291 */ /* 0x000fe2000f8e18ff */
[----:B------:R-:W-:-:S08]  /*3780*/  SHF.L.U32 R3, R12, 0x1f, RZ ;  /* 0x0000001f0c037819 */ /* 0x000fd000000006ff */
[----:B------:R-:W2:Y:S02]  /*3790*/  SYNCS.PHASECHK.TRANS64 P0, [UR4+0x150], R3 ;  /* 0x00015003ff0075a7 */ /* 0x000ea40008001004 */
[----:B--2---:R-:W-:Y:S05]  /*37a0*/  @P0 BRA `(.L_x_66) ;  /* 0x0000000000080947 */ /* 0x004fea0003800000 */
[----:B------:R-:W2:Y:S02]  /*37b0*/  SYNCS.PHASECHK.TRANS64.TRYWAIT P0, [UR4+0x150], R3 ;  /* 0x00015003ff0075a7 */ /* 0x000ea40008001104 */
[----:B--2---:R-:W-:Y:S05]  /*37c0*/  @!P0 BRA `(.L_x_67) ;  /* 0x00000050009c8947 */ /* 0x004fea0003800000 */
.L_x_66:
[----:B------:R-:W-:-:S04]  /*37d0*/  UIADD3 UR7, UPT, UPT, UR5, 0x1, URZ ;  /* 0x0000000105077890 */ /* 0x000fc8000fffe0ff */
[----:B------:R-:W-:-:S04]  /*37e0*/  UISETP.NE.AND UP0, UPT, UR7, 0x2, UPT ;  /* 0x000000020700788c */ /* 0x000fc8000bf05270 */
[----:B------:R-:W-:Y:S02]  /*37f0*/  USEL UR8, URZ, 0x1, UP0 ;  /* 0x00000001ff087887 */ /* 0x000fe40008000000 */
[----:B------:R-:W-:-:S04]  /*3800*/  USEL UR7, UR7, URZ, UP0 ;  /* 0x000000ff07077287 */ /* 0x000fc80008000000 */
[----:B------:R-:W-:Y:S01]  /*3810*/  ULEA UR7, UR7, UR6, 0x3 ;  /* 0x0000000607077291 */ /* 0x000fe2000f8e18ff */
[----:B--2---:R-:W-:-:S04]  /*3820*/  LOP3.LUT R3, R12, UR8, RZ, 0x3c, !PT ;  /* 0x000000080c037c12 */ /* 0x004fc8000f8e3cff */
[----:B------:R-:W-:-:S04]  /*3830*/  SHF.L.U32 R0, R3, 0x1f, RZ ;  /* 0x0000001f03007819 */ /* 0x000fc800000006ff */
[----:B------:R-:W2:Y:S02]  /*3840*/  SYNCS.PHASECHK.TRANS64 P0, [UR7+0x150], R0 ;  /* 0x00015000ff0075a7 */ /* 0x000ea40008001007 */
[----:B-12---:R-:W-:Y:S05]  /*3850*/  @P0 EXIT ;  /* 0x000000000000094d */ /* 0x006fea0003800000 */
[----:B------:R-:W-:Y:S02]  /*3860*/  SHF.L.U32 R3, R3, 0x1f, RZ ;  /* 0x0000001f03037819 */ /* 0x000fe400000006ff */
[----:B------:R-:W-:-:S07]  /*3870*/  MOV R0, UR7 ;  /* 0x0000000700007c02 */ /* 0x000fce0008000f00 */
.L_x_68:
[----:B-1----:R1:W2:Y:S02]  /*3880*/  SYNCS.PHASECHK.TRANS64.TRYWAIT P0, [R0+URZ+0x150], R3 ;  /* 0x00015003000075a7 */ /* 0x0022a400080011ff */
[----:B--2---:R-:W-:Y:S05]  /*3890*/  @!P0 NANOSLEEP.SYNCS 0x989680 ;  /* 0x009896800000895d */ /* 0x004fea0003900000 */
[----:B------:R-:W2:Y:S02]  /*38a0*/  @!P0 SYNCS.PHASECHK.TRANS64 P0, [R0+URZ+0x150], R3 ;  /* 0x00015003000085a7 */ /* 0x000ea400080010ff */
[----:B--2---:R-:W-:Y:S05]  /*38b0*/  @P0 EXIT ;  /* 0x000000000000094d */ /* 0x004fea0003800000 */
[----:B------:R-:W-:Y:S05]  /*38c0*/  BRA `(.L_x_68) ;  /* 0xfffffffc00ec7947 */ /* 0x000fea000383ffff */
.L_x_61:
[----:B------:R-:W-:Y:S05]  /*38d0*/  BRA.U UP4, `(.L_x_69) ;  /* 0x0000000d04a07547 */ /* 0x000fea000b800000 */
[----:B------:R-:W2:Y:S01]  /*38e0*/  S2UR UR7, SR_CgaCtaId ;  /* 0x00000000000779c3 */ /* 0x000ea20000008800 */
[----:B------:R-:W-:Y:S01]  /*38f0*/  UMOV UR4, 0x40 ;  /* 0x0000004000047882 */ /* 0x000fe20000000000 */
[----:B------:R-:W-:Y:S01]  /*3900*/  NOP ;  /* 0x0000000000007918 */ /* 0x000fe20000000000 */
[----:B------:R-:W-:Y:S01]  /*3910*/  UMOV UR6, 0x400 ;  /* 0x0000040000067882 */ /* 0x000fe20000000000 */
[----:B--2---:R-:W-:Y:S02]  /*3920*/  ULEA UR5, UR7, UR4, 0x18 ;  /* 0x0000000407057291 */ /* 0x004fe4000f8ec0ff */
[----:B------:R-:W-:-:S07]  /*3930*/  ULEA UR6, UR7, UR6, 0x18 ;  /* 0x0000000607067291 */ /* 0x000fce000f8ec0ff */
[----:B------:R-:W2:Y:S02]  /*3940*/  LDS.U8 R0, [UR5+0x1c] ;  /* 0x00001c05ff007984 */ /* 0x000ea40008000000 */
[----:B--2---:R-:W-:-:S13]  /*3950*/  ISETP.NE.AND P0, PT, R0, RZ, PT ;  /* 0x000000ff0000720c */ /* 0x004fda0003f05270 */
[----:B------:R-:W-:Y:S05]  /*3960*/  @P0 BRA `(.L_x_70) ;  /* 0x0000000000580947 */ /* 0x000fea0003800000 */
[----:B------:R-:W-:-:S13]  /*3970*/  ELECT P0, URZ, PT ;  /* 0x0000000000ff782f */ /* 0x000fda0003800000 */
[----:B------:R-:W-:Y:S05]  /*3980*/  @!P0 BRA `(.L_x_71) ;  /* 0x0000000000608947 */ /* 0x000fea0003800000 */
[----:B------:R-:W-:Y:S01]  /*3990*/  UMOV UR4, 0x10 ;  /* 0x0000001000047882 */ /* 0x000fe20000000000 */
[----:B------:R-:W-:Y:S01]  /*39a0*/  HFMA2 R0, -RZ, RZ, 0, 5.9604644775390625e-08 ;  /* 0x00000001ff007431 */ /* 0x000fe200000001ff */
[----:B------:R-:W-:-:S03]  /*39b0*/  MOV R3, 0xffff ;  /* 0x0000ffff00037802 */ /* 0x000fc60000000f00 */
[----:B------:R-:W-:Y:S04]  /*39c0*/  DEPBAR.LE SB2, 0x36 ;  /* 0x0000ad800000791a */ /* 0x000fe80000000000 */
[----:B------:R-:W2:Y:S02]  /*39d0*/  UTCATOMSWS.FIND_AND_SET.ALIGN UP0, UR4, UR4 ;  /* 0x00000004000475e3 */ /* 0x000ea40008000800 */
[----:B--2---:R-:W-:Y:S01]  /*39e0*/  MOV R4, UR4 ;  /* 0x0000000400047c02 */ /* 0x004fe20008000f00 */
[----:B------:R-:W-:Y:S06]  /*39f0*/  BRA.U UP0, `(.L_x_72) ;  /* 0x0000000100187547 */ /* 0x000fec000b800000 */
.L_x_73:
[----:B------:R-:W-:Y:S05]  /*3a00*/  NANOSLEEP 0x64 ;  /* 0x000000640000795d */ /* 0x000fea0003800000 */
[----:B------:R-:W-:-:S05]  /*3a10*/  UMOV UR4, 0x10 ;  /* 0x0000001000047882 */ /* 0x000fca0000000000 */
[----:B------:R-:W-:Y:S04]  /*3a20*/  DEPBAR.LE SB2, 0x36 ;  /* 0x0000ad800000791a */ /* 0x000fe80000000000 */
[----:B------:R-:W2:Y:S02]  /*3a30*/  UTCATOMSWS.FIND_AND_SET.ALIGN UP0, UR4, UR4 ;  /* 0x00000004000475e3 */ /* 0x000ea40008000800 */
[----:B--2---:R-:W-:Y:S01]  /*3a40*/  MOV R4, UR4 ;  /* 0x0000000400047c02 */ /* 0x004fe20008000f00 */
[----:B------:R-:W-:Y:S05]  /*3a50*/  BRA.U !UP0, `(.L_x_73) ;  /* 0xfffffffd08e87547 */ /* 0x000fea000b83ffff */
.L_x_72:
[-C--:B------:R-:W-:Y:S02]  /*3a60*/  SHF.L.U32 R3, R3, R4.reuse, RZ ;  /* 0x0000000403037219 */ /* 0x080fe400000006ff */
[----:B------:R-:W-:Y:S01]  /*3a70*/  SHF.L.U32 R0, R0, R4, RZ ;  /* 0x0000000400007219 */ /* 0x000fe200000006ff */
[----:B------:R-:W-:Y:S02]  /*3a80*/  IMAD.SHL.U32 R4, R4, 0x20, RZ ;  /* 0x0000002004047824 */ /* 0x000fe400078e00ff */
[----:B------:R2:W-:Y:S04]  /*3a90*/  ATOMS.OR RZ, [UR5+0x14], R3 ;  /* 0x00001403ffff798c */ /* 0x0005e8000b000005 */
[----:B------:R2:W-:Y:S04]  /*3aa0*/  ATOMS.OR RZ, [UR5+0x18], R0 ;  /* 0x00001800ffff798c */ /* 0x0005e8000b000005 */
[----:B------:R2:W-:Y:S01]  /*3ab0*/  STS [UR6+0x1f0], R4 ;  /* 0x0001f004ff007988 */ /* 0x0005e20008000806 */
[----:B------:R-:W-:Y:S05]  /*3ac0*/  BRA `(.L_x_71) ;  /* 0x0000000000107947 */ /* 0x000fea0003800000 */
.L_x_70:
[----:B------:R-:W-:Y:S02]  /*3ad0*/  MOV R0, 0xffffffff ;  /* 0xffffffff00007802 */ /* 0x000fe40000000f00 */
[----:B------:R-:W-:-:S03]  /*3ae0*/  MOV R4, 0x3b10 ;  /* 0x00003b1000047802 */ /* 0x000fc60000000f00 */
[----:B------:R2:W-:Y:S04]  /*3af0*/  STS [UR6+0x1f0], R0 ;  /* 0x0001f000ff007988 */ /* 0x0005e80008000806 */
[----:B-12--5:R-:W-:Y:S05]  /*3b00*/  CALL.REL.NOINC `($__internal_1_$__cuda_sm10x_tcgen05_guardrail_trap_phase_invalid_during_alloc) ;  /* 0x0000005400587944 */ /* 0x026fea0003c00000 */
.L_x_71:
[----:B------:R-:W-:Y:S05]  /*3b10*/  WARPSYNC.ALL ;  /* 0x0000000000007948 */ /* 0x000fea0003800000 */
[----:B------:R-:W3:Y:S01]  /*3b20*/  S2UR UR4, SR_CgaCtaId ;  /* 0x00000000000479c3 */ /* 0x000ee20000008800 */
[----:B------:R-:W-:Y:S01]  /*3b30*/  UMOV UR17, 0x400 ;  /* 0x0000040000117882 */ /* 0x000fe20000000000 */
[----:B------:R-:W-:-:S06]  /*3b40*/  NOP ;  /* 0x0000000000007918 */ /* 0x000fcc0000000000 */
[----:B------:R-:W-:Y:S06]  /*3b50*/  BAR.ARV 0x6, 0xa0 ;  /* 0x0182800000007b1d */ /* 0x000fec0000002000 */
[----:B------:R-:W4:Y:S01]  /*3b60*/  LDCU UR5, c[0x0][0x38c] ;  /* 0x00007180ff0577ac */ /* 0x000f220008000800 */
[----:B------:R-:W-:Y:S01]  /*3b70*/  LOP3.LUT R2, R2, 0xffff, RZ, 0xc0, !PT ;  /* 0x0000ffff02027812 */ /* 0x000fe200078ec0ff */
[----:B------:R-:W-:Y:S01]  /*3b80*/  IMAD.MOV.U32 R11, RZ, RZ, 0x1 ;  /* 0x00000001ff0b7424 */ /* 0x000fe200078e00ff */
[----:B------:R-:W-:Y:S01]  /*3b90*/  CS2R R8, SRZ ;  /* 0x0000000000087805 */ /* 0x000fe2000001ff00 */
[----:B------:R-:W1:Y:S01]  /*3ba0*/  LDCU UR8, c[0x0][0x38c] ;  /* 0x00007180ff0877ac */ /* 0x000e620008000800 */
[----:B------:R-:W-:Y:S01]  /*3bb0*/  R2UR UR19, R2 ;  /* 0x00000000021372ca */ /* 0x000fe200000e0000 */
[----:B------:R-:W-:Y:S01]  /*3bc0*/  IMAD.MOV.U32 R10, RZ, RZ, RZ ;  /* 0x000000ffff0a7224 */ /* 0x000fe200078e00ff */
[----:B------:R-:W-:Y:S01]  /*3bd0*/  UMOV UR22, URZ ;  /* 0x000000ff00167c82 */ /* 0x000fe20008000000 */
[----:B------:R-:W-:Y:S01]  /*3be0*/  UMOV UR14, URZ ;  /* 0x000000ff000e7c82 */ /* 0x000fe20008000000 */
[----:B---3--:R-:W-:Y:S01]  /*3bf0*/  ULEA UR17, UR4, UR17, 0x18 ;  /* 0x0000001104117291 */ /* 0x008fe2000f8ec0ff */
[----:B------:R-:W-:Y:S01]  /*3c00*/  UMOV UR26, 0x0 ;  /* 0x00000000001a7882 */ /* 0x000fe20000000000 */
[----:B------:R-:W-:-:S02]  /*3c10*/  UMOV UR27, 0x4200010 ;  /* 0x04200010001b7882 */ /* 0x000fc40000000000 */
[----:B------:R-:W-:Y:S02]  /*3c20*/  UIADD3 UR6, UPT, UPT, UR17, 0x4400, URZ ;  /* 0x0000440011067890 */ /* 0x000fe4000fffe0ff */
[----:B------:R-:W-:Y:S02]  /*3c30*/  UIADD3 UR7, UPT, UPT, UR17, 0x15400, URZ ;  /* 0x0001540011077890 */ /* 0x000fe4000fffe0ff */
[----:B----4-:R-:W-:Y:S01]  /*3c40*/  UIADD3 UR5, UPT, UPT, UR5, 0x3f, URZ ;  /* 0x0000003f05057890 */ /* 0x010fe2000fffe0ff */
[----:B--2---:R-:W2:Y:S01]  /*3c50*/  LDS R0, [UR17+0x1f0] ;  /* 0x0001f011ff007984 */ /* 0x004ea20008000800 */
[----:B------:R-:W-:Y:S02]  /*3c60*/  USHF.R.U32.HI UR6, URZ, 0x4, UR6 ;  /* 0x00000004ff067899 */ /* 0x000fe40008011606 */
[----:B------:R-:W-:Y:S02]  /*3c70*/  USHF.R.S32.HI UR4, URZ, 0x1f, UR5 ;  /* 0x0000001fff047899 */ /* 0x000fe40008011405 */
[----:B------:R-:W-:-:S02]  /*3c80*/  ULOP3.LUT UR6, UR6, 0x3fff, URZ, 0xc0, !UPT ;  /* 0x00003fff06067892 */ /* 0x000fc4000f8ec0ff */
[----:B------:R-:W-:Y:S02]  /*3c90*/  ULEA.HI UR4, UR4, UR5, URZ, 0x6 ;  /* 0x0000000504047291 */ /* 0x000fe4000f8f30ff */
[----:B------:R-:W-:Y:S02]  /*3ca0*/  USHF.R.U32.HI UR5, URZ, 0x4, UR7 ;  /* 0x00000004ff057899 */ /* 0x000fe40008011607 */
[----:B------:R-:W-:Y:S02]  /*3cb0*/  USHF.R.S32.HI UR28, URZ, 0x6, UR4 ;  /* 0x00000006ff1c7899 */ /* 0x000fe40008011404 */
[----:B------:R-:W-:Y:S02]  /*3cc0*/  ULOP3.LUT UR5, UR5, 0x3fff, URZ, 0xc0, !UPT ;  /* 0x00003fff05057892 */ /* 0x000fe4000f8ec0ff */
[----:B------:R-:W-:Y:S02]  /*3cd0*/  UISETP.LT.AND UP0, UPT, UR28, 0x1, UPT ;  /* 0x000000011c00788c */ /* 0x000fe4000bf01270 */
[----:B------:R-:W-:-:S02]  /*3ce0*/  ULOP3.LUT UR20, UR6, 0x10000, URZ, 0xfc, !UPT ;  /* 0x0001000006147892 */ /* 0x000fc4000f8efcff */
[----:B------:R-:W-:Y:S02]  /*3cf0*/  USEL UR29, UR28, 0x1, !UP0 ;  /* 0x000000011c1d7887 */ /* 0x000fe4000c000000 */
[----:B------:R-:W-:Y:S02]  /*3d00*/  ULOP3.LUT UR21, UR5, 0x10000, URZ, 0xfc, !UPT ;  /* 0x0001000005157892 */ /* 0x000fe4000f8efcff */
[----:B------:R-:W-:Y:S02]  /*3d10*/  UIADD3 UR29, UPT, UPT, -UR29, URZ, URZ ;  /* 0x000000ff1d1d7290 */ /* 0x000fe4000fffe1ff */
[----:B-1----:R-:W-:Y:S01]  /*3d20*/  UISETP.GE.AND UP4, UPT, UR8, 0x1, UPT ;  /* 0x000000010800788c */ /* 0x002fe2000bf86270 */
[----:B------:R-:W-:Y:S01]  /*3d30*/  UMOV UR24, 0x0 ;  /* 0x0000000000187882 */ /* 0x000fe20000000000 */
[----:B------:R-:W-:Y:S01]  /*3d40*/  UMOV UR25, 0x4200010 ;  /* 0x0420001000197882 */ /* 0x000fe20000000000 */
[----:B--2---:R-:W-:-:S15]  /*3d50*/  R2UR UR30, R0 ;  /* 0x00000000001e72ca */ /* 0x004fde00000e0000 */
.L_x_80:
[----:B------:R-:W-:Y:S02]  /*3d60*/  LEA R0, R10, UR17, 0x3 ;  /* 0x000000110a007c11 */ /* 0x000fe4000f8e18ff */
[----:B------:R-:W-:Y:S02]  /*3d70*/  SHF.L.U32 R5, R9, 0x1f, RZ ;  /* 0x0000001f09057819 */ /* 0x000fe400000006ff */
[----:B------:R-:W-:Y:S01]  /*3d80*/  PLOP3.LUT P0, PT, PT, PT, UP4, 0x80, 0x8 ;  /* 0x000000000008781c */ /* 0x000fe20003f0f048 */
[----:B------:R-:W-:Y:S01]  /*3d90*/  VIADD R3, R0, 0x150 ;  /* 0x0000015000037836 */ /* 0x000fe20000000000 */
[----:B-1----:R-:W1:Y:S02]  /*3da0*/  SYNCS.PHASECHK.TRANS64.TRYWAIT P1, [R0+URZ+0x140], R5 ;  /* 0x00014005000075a7 */ /* 0x002e6400080211ff */
[----:B-1-3--:R-:W-:Y:S09]  /*3db0*/  @!P1 BRA `(.L_x_74) ;  /* 0x0000004c00389947 */ /* 0x00aff20003800000 */
.L_x_167:
[----:B------:R-:W-:Y:S01]  /*3dc0*/  LEA R4, R10, UR17, 0x4 ;  /* 0x000000110a047c11 */ /* 0x000fe2000f8e20ff */
[----:B------:R-:W-:Y:S01]  /*3dd0*/  @UP4 ULEA UR4, UR14, UR17, 0x3 ;  /* 0x000000110e044291 */ /* 0x000fe2000f8e18ff */
[----:B------:R-:W-:Y:S01]  /*3de0*/  PLOP3.LUT P2, PT, PT, PT, PT, 0x80, 0x8 ;  /* 0x000000000008781c */ /* 0x000fe20003f4f070 */
[----:B------:R-:W-:Y:S01]  /*3df0*/  ULEA UR23, UR22, UR17, 0x3 ;  /* 0x0000001116177291 */ /* 0x000fe2000f8e18ff */
[----:B------:R-:W-:Y:S02]  /*3e00*/  PRMT R3, RZ, 0x654, R3 ;  /* 0x00000654ff037816 */ /* 0x000fe40000000003 */
[----:B-1----:R-:W1:Y:S01]  /*3e10*/  LDS.128 R4, [R4+0x1d0] ;  /* 0x0001d00004047984 */ /* 0x002e620000000c00 */
[----:B------:R-:W-:Y:S02]  /*3e20*/  @P0 SHF.L.U32 R2, R8, 0x1f, RZ ;  /* 0x0000001f08020819 */ /* 0x000fe400000006ff */
[----:B------:R-:W-:Y:S01]  /*3e30*/  SHF.L.U32 R0, R11, 0x1f, RZ ;  /* 0x0000001f0b007819 */ /* 0x000fe200000006ff */
[----:B------:R-:W-:Y:S01]  /*3e40*/  @!PT LDS RZ, [RZ] ;  /* 0x00000000fffff984 */ /* 0x000fe20000000800 */
[----:B------:R-:W-:Y:S01]  /*3e50*/  @!PT LDS RZ, [RZ] ;  /* 0x00000000fffff984 */ /* 0x000fe20000000800 */
[----:B------:R-:W-:Y:S01]  /*3e60*/  @!PT LDS RZ, [RZ] ;  /* 0x00000000fffff984 */ /* 0x000fe20000000800 */
[----:B------:R-:W-:Y:S01]  /*3e70*/  @!PT LDS RZ, [RZ] ;  /* 0x00000000fffff984 */ /* 0x000fe20000000800 */
[----:B------:R2:W-:Y:S06]  /*3e80*/  MEMBAR.ALL.CTA ;  /* 0x0000000000007992 */ /* 0x0005ec0000008000 */
[----:B--2---:R-:W2:Y:S02]  /*3e90*/  FENCE.VIEW.ASYNC.S ;  /* 0x00000000000073c6 */ /* 0x004ea40000000000 */
[----:B--2---:R2:W-:Y:S01]  /*3ea0*/  SYNCS.ARRIVE.TRANS64.RED.A1T0 RZ, [R3+URZ], RZ ;  /* 0x000000ff03ff79a7 */ /* 0x0045e200081004ff */
[----:B------:R2:W3:Y:S01]  /*3eb0*/  @P0 SYNCS.PHASECHK.TRANS64.TRYWAIT P2, [UR4], R2 ;  /* 0x00000002ff0005a7 */ /* 0x0004e20008041104 */
[----:B------:R-:W-:Y:S01]  /*3ec0*/  ULEA.HI UR4, UR22, UR22, URZ, 0x1 ;  /* 0x0000001616047291 */ /* 0x000fe2000f8f08ff */
[----:B-1----:R-:W-:-:S03]  /*3ed0*/  LOP3.LUT P1, RZ, R6, 0x1, RZ, 0xc0, !PT ;  /* 0x0000000106ff7812 */ /* 0x002fc6000782c0ff */
[----:B------:R-:W-:Y:S02]  /*3ee0*/  USHF.L.U32 UR18, UR4, 0x6, URZ ;  /* 0x0000000604127899 */ /* 0x000fe400080006ff */
[----:B------:R-:W-:Y:S02]  /*3ef0*/  ULOP3.LUT UR4, UR4, 0xffe, URZ, 0xc0, !UPT ;  /* 0x00000ffe04047892 */ /* 0x000fe4000f8ec0ff */
[----:B------:R-:W-:Y:S02]  /*3f00*/  ULOP3.LUT UR18, UR18, 0xffffff80, URZ, 0xc0, !UPT ;  /* 0xffffff8012127892 */ /* 0x000fe4000f8ec0ff */
[----:B------:R-:W-:Y:S02]  /*3f10*/  UIADD3 UR4, UPT, UPT, -UR4, UR22, URZ ;  /* 0x0000001604047290 */ /* 0x000fe4000fffe1ff */
[----:B------:R-:W-:Y:S01]  /*3f20*/  UIADD3 UR18, UPT, UPT, UR30, UR18, URZ ;  /* 0x000000121e127290 */ /* 0x000fe2000fffe0ff */
[----:B------:R-:W1:Y:S03]  /*3f30*/  SYNCS.PHASECHK.TRANS64.TRYWAIT P0, [UR23+0x180], R0 ;  /* 0x00018000ff0075a7 */ /* 0x000e660008001117 */
[----:B------:R-:W-:Y:S01]  /*3f40*/  ULEA UR18, UR4, UR18, 0x14 ;  /* 0x0000001204127291 */ /* 0x000fe2000f8ea0ff */
[----:B-123--:R-:W-:Y:S11]  /*3f50*/  @!P0 BRA `(.L_x_75) ;  /* 0x0000004800e48947 */ /* 0x00eff60003800000 */
.L_x_169:
[----:B------:R-:W-:Y:S01]  /*3f60*/  IADD3 R10, PT, PT, R10, 0x1, RZ ;  /* 0x000000010a0a7810 */ /* 0x000fe20007ffe0ff */
[----:B------:R-:W-:Y:S06]  /*3f70*/  BRA.U !UP4, `(.L_x_76) ;  /* 0x000000010c987547 */ /* 0x000fec000b800000 */
[----:B------:R-:W-:Y:S01]  /*3f80*/  UPLOP3.LUT UP2, UPT, UPT, UPT, UPT, 0x40, 0x4 ;  /* 0x000000000004789c */ /* 0x000fe20003f4e870 */
[----:B------:R-:W-:Y:S01]  /*3f90*/  UMOV UR16, UR29 ;  /* 0x0000001d00107c82 */ /* 0x000fe20008000000 */
[----:B------:R-:W-:Y:S01]  /*3fa0*/  UMOV UR15, UR28 ;  /* 0x0000001c000f7c82 */ /* 0x000fe20008000000 */
[----:B------:R-:W-:-:S08]  /*3fb0*/  UMOV UR6, UR14 ;  /* 0x0000000e00067c82 */ /* 0x000fd00008000000 */
.L_x_79:
[----:B------:R-:W-:Y:S02]  /*3fc0*/  UIADD3 UR16, UPT, UPT, UR16, 0x1, URZ ;  /* 0x0000000110107890 */ /* 0x000fe4000fffe0ff */
[----:B--2---:R-:W-:Y:S02]  /*3fd0*/  ULEA UR5, UR6, UR17, 0x3 ;  /* 0x0000001106057291 */ /* 0x004fe4000f8e18ff */
[----:B------:R-:W-:Y:S01]  /*3fe0*/  UISETP.NE.AND UP3, UPT, UR16, URZ, UPT ;  /* 0x000000ff1000728c */ /* 0x000fe2000bf65270 */
[----:B---3--:R-:W-:Y:S10]  /*3ff0*/  @P2 BRA `(.L_x_77) ;  /* 0x00000000000c2947 */ /* 0x008ff40003800000 */
[----:B-1----:R-:W-:Y:S04]  /*4000*/  SHF.L.U32 R3, R8, 0x1f, RZ ;  /* 0x0000001f08037819 */ /* 0x002fe800000006ff */
[----:B------:R-:W1:Y:S02]  /*4010*/  SYNCS.PHASECHK.TRANS64.TRYWAIT P0, [UR5], R3 ;  /* 0x00000003ff0075a7 */ /* 0x000e640008001105 */
[----:B-1----:R-:W-:Y:S05]  /*4020*/  @!P0 BRA `(.L_x_78) ;  /* 0x0000004800c88947 */ /* 0x002fea0003800000 */
.L_x_77:
[----:B------:R-:W-:Y:S01]  /*4030*/  UISETP.NE.AND UP0, UPT, UR15, 0x1, UPT ;  /* 0x000000010f00788c */ /* 0x000fe2000bf05270 */
[----:B------:R-:W-:Y:S01]  /*4040*/  PLOP3.LUT P2, PT, PT, PT, PT, 0x80, 0x8 ;  /* 0x000000000008781c */ /* 0x000fe20003f4f070 */
[----:B------:R-:W-:Y:S02]  /*4050*/  UIADD3 UR4, UPT, UPT, UR6, 0x1, URZ ;  /* 0x0000000106047890 */ /* 0x000fe4000fffe0ff */
[----:B------:R-:W-:Y:S02]  /*4060*/  ULEA UR12, UR6, UR21, 0x9 ;  /* 0x00000015060c7291 */ /* 0x000fe4000f8e48ff */
[----:B------:R-:W-:Y:S01]  /*4070*/  UISETP.NE.AND UP1, UPT, UR4, 0x11, UPT ;  /* 0x000000110400788c */ /* 0x000fe2000bf25270 */
[----:B------:R-:W-:Y:S01]  /*4080*/  PLOP3.LUT P0, PT, PT, PT, UP0, 0x80, 0x8 ;  /* 0x000000000008781c */ /* 0x000fe20003f0f008 */
[----:B------:R-:W-:Y:S02]  /*4090*/  UIADD3 UR10, UPT, UPT, UR12, 0x2, URZ ;  /* 0x000000020c0a7890 */ /* 0x000fe4000fffe0ff */
[----:B------:R-:W-:Y:S02]  /*40a0*/  USEL UR7, URZ, 0x1, UP1 ;  /* 0x00000001ff077887 */ /* 0x000fe40008800000 */
[----:B------:R-:W-:Y:S02]  /*40b0*/  USEL UR14, UR4, URZ, UP1 ;  /* 0x000000ff040e7287 */ /* 0x000fe40008800000 */
[----:B------:R-:W-:Y:S02]  /*40c0*/  UIADD3 UR15, UPT, UPT, UR15, -0x1, URZ ;  /* 0xffffffff0f0f7890 */ /* 0x000fe4000fffe0ff */
[----:B------:R-:W-:Y:S01]  /*40d0*/  @UP0 ULEA UR4, UR14, UR17, 0x3 ;  /* 0x000000110e040291 */ /* 0x000fe2000f8e18ff */
[----:B------:R-:W-:Y:S01]  /*40e0*/  LOP3.LUT R8, R8, UR7, RZ, 0x3c, !PT ;  /* 0x0000000708087c12 */ /* 0x000fe2000f8e3cff */
[----:B------:R-:W-:Y:S01]  /*40f0*/  UIADD3 UR7, UPT, UPT, UR5, 0x88, URZ ;  /* 0x0000008805077890 */ /* 0x000fe2000fffe0ff */
[----:B------:R-:W-:Y:S02]  /*4100*/  UMOV UR13, 0x80004020 ;  /* 0x80004020000d7882 */ /* 0x000fe40000000000 */
[----:B-1----:R-:W-:Y:S01]  /*4110*/  @P0 SHF.L.U32 R0, R8, 0x1f, RZ ;  /* 0x0000001f08000819 */ /* 0x002fe200000006ff */
[----:B------:R-:W-:Y:S01]  /*4120*/  UMOV UR5, 0x80004020 ;  /* 0x8000402000057882 */ /* 0x000fe20000000000 */
[----:B------:R-:W-:Y:S01]  /*4130*/  UMOV UR11, 0x80004020 ;  /* 0x80004020000b7882 */ /* 0x000fe20000000000 */
[----:B------:R-:W-:Y:S01]  /*4140*/  UMOV UR9, 0x80004020 ;  /* 0x8000402000097882 */ /* 0x000fe20000000000 */
[----:B------:R2:W3:Y:S01]  /*4150*/  @P0 SYNCS.PHASECHK.TRANS64.TRYWAIT P2, [UR4], R0 ;  /* 0x00000000ff0005a7 */ /* 0x0004e20008041104 */
[----:B------:R-:W-:Y:S03]  /*4160*/  ULEA UR4, UR6, UR20, 0x8 ;  /* 0x0000001406047291 */ /* 0x000fe6000f8e40ff */
[----:B------:R-:W-:Y:S01]  /*4170*/  UMOV UR6, UR14 ;  /* 0x0000000e00067c82 */ /* 0x000fe20008000000 */
[----:B------:R-:W-:Y:S05]  /*4180*/  UIADD3 UR8, UPT, UPT, UR4, 0x2, URZ ;  /* 0x0000000204087890 */ /* 0x000fea000fffe0ff */
[----:B------:R2:W-:Y:S01]  /*4190*/  UTCQMMA gdesc[UR4], gdesc[UR12], tmem[UR18], tmem[UR26], idesc[UR27], UP2 ;  /* 0x00ff1a0c040075ea */ /* 0x0005e20009000312 */
[----:B------:R-:W-:Y:S03]  /*41a0*/  UPLOP3.LUT UP2, UPT, UPT, UPT, UPT, 0x80, 0x8 ;  /* 0x000000000008789c */ /* 0x000fe60003f4f070 */
[----:B------:R2:W-:Y:S01]  /*41b0*/  UTCQMMA gdesc[UR8], gdesc[UR10], tmem[UR18], tmem[UR24], idesc[UR25], UPT ;  /* 0x00ff180a080075ea */ /* 0x0005e2000b800312 */
[----:B------:R2:W-:Y:S01]  /*41c0*/  UTCBAR.MULTICAST [UR7], URZ, UR19 ;  /* 0x000000ff070073e9 */ /* 0x0005e20008000813 */
[----:B------:R-:W-:Y:S06]  /*41d0*/  BRA.U UP3, `(.L_x_79) ;  /* 0xfffffffd03787547 */ /* 0x000fec000b83ffff */
.L_x_76:
[----:B--2---:R-:W-:Y:S01]  /*41e0*/  UIADD3 UR4, UPT, UPT, UR22, 0x1, URZ ;  /* 0x0000000116047890 */ /* 0x004fe2000fffe0ff */
[C---:B------:R-:W-:Y:S01]  /*41f0*/  ISETP.NE.AND P0, PT, R10.reuse, 0x2, PT ;  /* 0x000000020a00780c */ /* 0x040fe20003f05270 */
[----:B------:R-:W-:Y:S02]  /*4200*/  UIADD3 UR5, UPT, UPT, UR23, 0x160, URZ ;  /* 0x0000016017057890 */ /* 0x000fe4000fffe0ff */
[----:B------:R-:W-:Y:S01]  /*4210*/  UISETP.NE.AND UP0, UPT, UR4, 0x4, UPT ;  /* 0x000000040400788c */ /* 0x000fe2000bf05270 */
[----:B-1----:R-:W-:Y:S02]  /*4220*/  SEL R0, RZ, 0x1, P0 ;  /* 0x00000001ff007807 */ /* 0x002fe40000000000 */
[----:B------:R-:W-:Y:S01]  /*4230*/  SEL R10, R10, RZ, P0 ;  /* 0x000000ff0a0a7207 */ /* 0x000fe20000000000 */
[----:B------:R-:W-:Y:S01]  /*4240*/  USEL UR6, URZ, 0x1, UP0 ;  /* 0x00000001ff067887 */ /* 0x000fe20008000000 */
[----:B------:R-:W-:Y:S01]  /*4250*/  LOP3.LUT R9, R9, R0, RZ, 0x3c, !PT ;  /* 0x0000000009097212 */ /* 0x000fe200078e3cff */
[----:B------:R-:W-:Y:S01]  /*4260*/  USEL UR22, UR4, URZ, UP0 ;  /* 0x000000ff04167287 */ /* 0x000fe20008000000 */
[----:B------:R1:W-:Y:S03]  /*4270*/  UTCBAR [UR5], URZ ;  /* 0x000000ff050073e9 */ /* 0x0003e600080000ff */
[----:B------:R-:W-:Y:S01]  /*4280*/  LOP3.LUT R11, R11, UR6, RZ, 0x3c, !PT ;  /* 0x000000060b0b7c12 */ /* 0x000fe2000f8e3cff */
[----:B------:R-:W-:Y:S07]  /*4290*/  @P1 BRA `(.L_x_80) ;  /* 0xfffffff800b01947 */ /* 0x000fee000383ffff */
[----:B------:R-:W2:Y:S01]  /*42a0*/  S2UR UR8, SR_CgaCtaId ;  /* 0x00000000000879c3 */ /* 0x000ea20000008800 */
[----:B------:R-:W-:Y:S01]  /*42b0*/  ELECT P0, URZ, PT ;  /* 0x0000000000ff782f */ /* 0x000fe20003800000 */
[----:B------:R-:W-:Y:S01]  /*42c0*/  IMAD.MOV.U32 R0, RZ, RZ, 0x1 ;  /* 0x00000001ff007424 */ /* 0x000fe200078e00ff */
[----:B------:R-:W-:Y:S01]  /*42d0*/  UIADD3 UR17, UPT, UPT, UR17, 0x180, URZ ;  /* 0x0000018011117890 */ /* 0x000fe2000fffe0ff */
[----:B------:R-:W-:Y:S01]  /*42e0*/  SHF.L.U32 R3, R11, 0x1f, RZ ;  /* 0x0000001f0b037819 */ /* 0x000fe200000006ff */
[----:B------:R-:W-:-:S03]  /*42f0*/  UMOV UR4, 0x40 ;  /* 0x0000004000047882 */ /* 0x000fc60000000000 */
[----:B------:R-:W-:Y:S01]  /*4300*/  UVIRTCOUNT.DEALLOC.SMPOOL 0x80 ;  /* 0x000000800000784c */ /* 0x000fe20000000000 */
[----:B--2---:R-:W-:Y:S02]  /*4310*/  ULEA UR8, UR8, UR4, 0x18 ;  /* 0x0000000408087291 */ /* 0x004fe4000f8ec0ff */
[----:B------:R-:W-:-:S07]  /*4320*/  ULEA UR4, UR22, UR17, 0x3 ;  /* 0x0000001116047291 */ /* 0x000fce000f8e18ff */
[----:B------:R2:W-:Y:S02]  /*4330*/  @P0 STS.U8 [UR8+0x1c], R0 ;  /* 0x00001c00ff000988 */ /* 0x0005e40008000008 */
[----:B------:R-:W4:Y:S02]  /*4340*/  SYNCS.PHASECHK.TRANS64.TRYWAIT P0, [UR4], R3 ;  /* 0x00000003ff0075a7 */ /* 0x000f240008001104 */
[----:B--2-4-:R-:W-:Y:S05]  /*4350*/  @!P0 BRA `(.L_x_81) ;  /* 0x0000004800148947 */ /* 0x014fea0003800000 */
.L_x_172:
[----:B------:R-:W-:-:S04]  /*4360*/  UIADD3 UR4, UPT, UPT, UR22, 0x1, URZ ;  /* 0x0000000116047890 */ /* 0x000fc8000fffe0ff */
[----:B------:R-:W-:-:S04]  /*4370*/  UISETP.NE.AND UP0, UPT, UR4, 0x4, UPT ;  /* 0x000000040400788c */ /* 0x000fc8000bf05270 */
[----:B------:R-:W-:Y:S02]  /*4380*/  USEL UR6, URZ, 0x1, UP0 ;  /* 0x00000001ff067887 */ /* 0x000fe40008000000 */
[----:B------:R-:W-:-:S04]  /*4390*/  USEL UR4, UR4, URZ, UP0 ;  /* 0x000000ff04047287 */ /* 0x000fc80008000000 */
[----:B-1----:R-:W-:Y:S01]  /*43a0*/  ULEA UR5, UR4, UR17, 0x3 ;  /* 0x0000001104057291 */ /* 0x002fe2000f8e18ff */
[----:B------:R-:W-:-:S04]  /*43b0*/  LOP3.LUT R2, R11, UR6, RZ, 0x3c, !PT ;  /* 0x000000060b027c12 */ /* 0x000fc8000f8e3cff */
[----:B--2---:R-:W-:-:S04]  /*43c0*/  SHF.L.U32 R3, R2, 0x1f, RZ ;  /* 0x0000001f02037819 */ /* 0x004fc800000006ff */
[----:B------:R-:W1:Y:S02]  /*43d0*/  SYNCS.PHASECHK.TRANS64.TRYWAIT P0, [UR5], R3 ;  /* 0x00000003ff0075a7 */ /* 0x000e640008001105 */
[----:B-1----:R-:W-:Y:S05]  /*43e0*/  @!P0 BRA `(.L_x_82) ;  /* 0x0000004800088947 */ /* 0x002fea0003800000 */
.L_x_174:
        /* <DEDUP_REMOVED lines=9> */
.L_x_176:
[----:B------:R-:W-:-:S04]  /*4480*/  UIADD3 UR4, UPT, UPT, UR4, 0x1, URZ ;  /* 0x0000000104047890 */ /* 0x000fc8000fffe0ff */
[----:B------:R-:W-:-:S04]  /*4490*/  UISETP.NE.AND UP0, UPT, UR4, 0x4, UPT ;  /* 0x000000040400788c */ /* 0x000fc8000bf05270 */
[----:B------:R-:W-:Y:S02]  /*44a0*/  USEL UR5, URZ, 0x1, UP0 ;  /* 0x00000001ff057887 */ /* 0x000fe40008000000 */
[----:B------:R-:W-:-:S04]  /*44b0*/  USEL UR4, UR4, URZ, UP0 ;  /* 0x000000ff04047287 */ /* 0x000fc80008000000 */
[----:B------:R-:W-:Y:S01]  /*44c0*/  ULEA UR4, UR4, UR17, 0x3 ;  /* 0x0000001104047291 */ /* 0x000fe2000f8e18ff */
[----:B-1----:R-:W-:-:S04]  /*44d0*/  LOP3.LUT R3, R2, UR5, RZ, 0x3c, !PT ;  /* 0x0000000502037c12 */ /* 0x002fc8000f8e3cff */
[----:B------:R-:W-:-:S04]  /*44e0*/  SHF.L.U32 R3, R3, 0x1f, RZ ;  /* 0x0000001f03037819 */ /* 0x000fc800000006ff */
[----:B------:R-:W1:Y:S02]  /*44f0*/  SYNCS.PHASECHK.TRANS64.TRYWAIT P0, [UR4], R3 ;  /* 0x00000003ff0075a7 */ /* 0x000e640008001104 */
[----:B-1----:R-:W-:Y:S05]  /*4500*/  @!P0 BRA `(.L_x_84) ;  /* 0x0000004400f08947 */ /* 0x002fea0003800000 */
.L_x_178:
[----:B------:R-:W-:Y:S01]  /*4510*/  NOP ;  /* 0x0000000000007918 */ /* 0x000fe20000000000 */
[----:B-1----:R-:W1:Y:S01]  /*4520*/  LDS R0, [UR8+0x14] ;  /* 0x00001408ff007984 */ /* 0x002e620008000800 */
[----:B------:R-:W-:Y:S01]  /*4530*/  ULOP3.LUT UR4, UR30, 0xffff, URZ, 0xc0, !UPT ;  /* 0x0000ffff1e047892 */ /* 0x000fe2000f8ec0ff */
[----:B------:R-:W-:Y:S01]  /*4540*/  UMOV UR5, 0xffff ;  /* 0x0000ffff00057882 */ /* 0x000fe20000000000 */
[----:B------:R-:W-:Y:S02]  /*4550*/  UMOV UR6, 0x1 ;  /* 0x0000000100067882 */ /* 0x000fe40000000000 */
[----:B------:R-:W-:-:S04]  /*4560*/  USHF.R.U32.HI UR4, URZ, 0x5, UR4 ;  /* 0x00000005ff047899 */ /* 0x000fc80008011604 */
[----:B------:R-:W-:Y:S02]  /*4570*/  USHF.L.U32 UR5, UR5, UR4, URZ ;  /* 0x0000000405057299 */ /* 0x000fe400080006ff */
[----:B------:R-:W-:-:S04]  /*4580*/  USHF.L.U32 UR4, UR6, UR4, URZ ;  /* 0x0000000406047299 */ /* 0x000fc800080006ff */
[----:B-1----:R-:W-:-:S04]  /*4590*/  LOP3.LUT R0, R0, UR5, RZ, 0xc0, !PT ;  /* 0x0000000500007c12 */ /* 0x002fc8000f8ec0ff */
[----:B------:R-:W-:-:S13]  /*45a0*/  ISETP.NE.AND P0, PT, R0, UR5, PT ;  /* 0x0000000500007c0c */ /* 0x000fda000bf05270 */
[----:B------:R-:W-:Y:S05]  /*45b0*/  @P0 BRA `(.L_x_85) ;  /* 0x0000000000580947 */ /* 0x000fea0003800000 */
[----:B------:R-:W1:Y:S02]  /*45c0*/  LDS R0, [UR8+0x18] ;  /* 0x00001808ff007984 */ /* 0x000e640008000800 */
[----:B-1----:R-:W-:-:S04]  /*45d0*/  LOP3.LUT R0, R0, UR4, RZ, 0xc0, !PT ;  /* 0x0000000400007c12 */ /* 0x002fc8000f8ec0ff */
[----:B------:R-:W-:-:S13]  /*45e0*/  ISETP.NE.AND P0, PT, R0, UR4, PT ;  /* 0x0000000400007c0c */ /* 0x000fda000bf05270 */
[----:B------:R-:W-:Y:S05]  /*45f0*/  @P0 BRA `(.L_x_86) ;  /* 0x00000000003c0947 */ /* 0x000fea0003800000 */
[----:B------:R-:W1:Y:S01]  /*4600*/  S2R R2, SR_LANEID ;  /* 0x0000000000027919 */ /* 0x000e620000000000 */
[----:B------:R-:W-:Y:S01]  /*4610*/  ULOP3.LUT UR5, URZ, UR5, URZ, 0x33, !UPT ;  /* 0x00000005ff057292 */ /* 0x000fe2000f8e33ff */
[----:B------:R-:W-:Y:S01]  /*4620*/  LOP3.LUT R4, RZ, UR4, RZ, 0x33, !PT ;  /* 0x00000004ff047c12 */ /* 0x000fe2000f8e33ff */
[----:B------:R-:W-:Y:S02]  /*4630*/  VOTEU.ANY UR4, UPT, PT ;  /* 0x0000000000047886 */ /* 0x000fe400038e0100 */
[----:B------:R-:W-:Y:S01]  /*4640*/  UFLO.U32 UR4, UR4 ;  /* 0x00000004000472bd */ /* 0x000fe200080e0000 */
[----:B------:R-:W2:Y:S01]  /*4650*/  REDUX UR6, R4 ;  /* 0x00000000040673c4 */ /* 0x000ea20000000000 */
[----:B------:R-:W-:-:S06]  /*4660*/  IMAD.U32 R0, RZ, RZ, UR5 ;  /* 0x00000005ff007e24 */ /* 0x000fcc000f8e00ff */
[----:B------:R4:W-:Y:S01]  /*4670*/  UTCATOMSWS.AND URZ, UR5 ;  /* 0x0000000500ff79e3 */ /* 0x0009e20008000000 */
[----:B------:R-:W3:Y:S01]  /*4680*/  REDUX UR7, R0 ;  /* 0x00000000000773c4 */ /* 0x000ee20000000000 */
[----:B-1----:R-:W-:Y:S01]  /*4690*/  ISETP.EQ.U32.AND P0, PT, R2, UR4, PT ;  /* 0x0000000402007c0c */ /* 0x002fe2000bf02070 */
[----:B--2---:R-:W-:Y:S01]  /*46a0*/  IMAD.U32 R2, RZ, RZ, UR6 ;  /* 0x00000006ff027e24 */ /* 0x004fe2000f8e00ff */
[----:B---3--:R-:W-:-:S11]  /*46b0*/  MOV R3, UR7 ;  /* 0x0000000700037c02 */ /* 0x008fd60008000f00 */
[----:B------:R4:W-:Y:S04]  /*46c0*/  @P0 ATOMS.AND RZ, [UR8+0x14], R3 ;  /* 0x00001403ffff098c */ /* 0x0009e8000a800008 */
[----:B------:R4:W-:Y:S01]  /*46d0*/  @P0 ATOMS.AND RZ, [UR8+0x18], R2 ;  /* 0x00001802ffff098c */ /* 0x0009e2000a800008 */
[----:B------:R-:W-:Y:S05]  /*46e0*/  BRA `(.L_x_87) ;  /* 0x0000000000147947 */ /* 0x000fea0003800000 */
.L_x_86:
[----:B------:R-:W-:Y:S02]  /*46f0*/  MOV R2, 0x4710 ;  /* 0x0000471000027802 */ /* 0x000fe40000000f00 */
[----:B---3-5:R-:W-:Y:S05]  /*4700*/  CALL.REL.NOINC `($__internal_0_$__cuda_sm10x_tcgen05_guardrail_trap_col_being_dealloced_not_returned_by_alloc) ;  /* 0x00000048004c7944 */ /* 0x028fea0003c00000 */
[----:B------:R-:W-:Y:S05]  /*4710*/  BRA `(.L_x_87) ;  /* 0x0000000000087947 */ /* 0x000fea0003800000 */
.L_x_85:
[----:B------:R-:W-:Y:S02]  /*4720*/  MOV R2, 0x4740 ;  /* 0x0000474000027802 */ /* 0x000fe40000000f00 */
[----:B---3-5:R-:W-:Y:S05]  /*4730*/  CALL.REL.NOINC `($__internal_2_$__cuda_sm10x_tcgen05_guardrail_trap_unallocated_columns_being_dealloced) ;  /* 0x0000004800587944 */ /* 0x028fea0003c00000 */
.L_x_87:
[----:B------:R-:W-:Y:S01]  /*4740*/  NOP ;  /* 0x0000000000007918 */ /* 0x000fe20000000000 */
[----:B----4-:R-:W-:Y:S05]  /*4750*/  EXIT ;  /* 0x000000000000794d */ /* 0x010fea0003800000 */
.L_x_69:
[----:B------:R-:W-:-:S09]  /*4760*/  UISETP.NE.OR UP0, UPT, UR17, 0x3, !UP3 ;  /* 0x000000031100788c */ /* 0x000fd2000df05670 */
[----:B------:R-:W-:Y:S05]  /*4770*/  BRA.U UP0, `(.L_x_88) ;  /* 0x0000000d00807547 */ /* 0x000fea000b800000 */
[----:B------:R-:W2:Y:S01]  /*4780*/  S2UR UR10, SR_CgaCtaId ;  /* 0x00000000000a79c3 */ /* 0x000ea20000008800 */
[----:B------:R-:W3:Y:S01]  /*4790*/  LDCU UR32, c[0x0][0x370] ;  /* 0x00006e00ff2077ac */ /* 0x000ee20008000800 */
[----:B------:R-:W-:Y:S02]  /*47a0*/  HFMA2 R13, -RZ, RZ, 0, 0 ;  /* 0x00000000ff0d7431 */ /* 0x000fe400000001ff */
[----:B------:R-:W-:Y:S01]  /*47b0*/  IMAD.MOV.U32 R15, RZ, RZ, 0x1 ;  /* 0x00000001ff0f7424 */ /* 0x000fe200078e00ff */
[----:B------:R-:W-:Y:S01]  /*47c0*/  MOV R7, 0x1000 ;  /* 0x0000100000077802 */ /* 0x000fe20000000f00 */
[----:B------:R-:W3:Y:S01]  /*47d0*/  LDCU.128 UR28, c[0x0][0xb10] ;  /* 0x00016200ff1c77ac */ /* 0x000ee20008000c00 */
[----:B------:R-:W-:Y:S01]  /*47e0*/  IMAD.MOV.U32 R14, RZ, RZ, RZ ;  /* 0x000000ffff0e7224 */ /* 0x000fe200078e00ff */
[----:B------:R-:W4:Y:S01]  /*47f0*/  LDC.64 R16, c[0x0][0x348] ;  /* 0x0000d200ff107b82 */ /* 0x000f220000000a00 */
[----:B------:R-:W1:Y:S01]  /*4800*/  LDCU UR27, c[0x0][0x374] ;  /* 0x00006e80ff1b77ac */ /* 0x000e620008000800 */
[----:B------:R-:W2:Y:S06]  /*4810*/  LDCU UR15, c[0x0][0xb0c] ;  /* 0x00016180ff0f77ac */ /* 0x000eac0008000800 */
[----:B------:R-:W4:Y:S01]  /*4820*/  LDC.64 R2, c[0x0][0x888] ;  /* 0x00022200ff027b82 */ /* 0x000f220000000a00 */
[----:B------:R-:W2:Y:S01]  /*4830*/  LDCU UR39, c[0x0][0xb20] ;  /* 0x00016400ff2777ac */ /* 0x000ea20008000800 */
[----:B------:R-:W2:Y:S06]  /*4840*/  LDCU UR4, c[0x0][0xb30] ;  /* 0x00016600ff0477ac */ /* 0x000eac0008000800 */
[----:B------:R-:W4:Y:S01]  /*4850*/  LDC.64 R4, c[0x0][0x890] ;  /* 0x00022400ff047b82 */ /* 0x000f220000000a00 */
[----:B------:R-:W-:Y:S01]  /*4860*/  UMOV UR21, 0x400 ;  /* 0x0000040000157882 */ /* 0x000fe20000000000 */
[----:B---3--:R-:W-:-:S02]  /*4870*/  UIMAD.WIDE.U32 UR6, UR32, UR28, URZ ;  /* 0x0000001c200672a5 */ /* 0x008fc4000f8e00ff */
[----:B-1----:R-:W-:Y:S02]  /*4880*/  UIMAD.WIDE.U32 UR8, UR27, UR31, URZ ;  /* 0x0000001f1b0872a5 */ /* 0x002fe4000f8e00ff */
[----:B--2---:R-:W-:Y:S02]  /*4890*/  ULEA UR21, UR10, UR21, 0x18 ;  /* 0x000000150a157291 */ /* 0x004fe4000f8ec0ff */
[----:B------:R-:W-:Y:S02]  /*48a0*/  UPLOP3.LUT UP3, UPT, UPT, UPT, UPT, 0x40, 0x4 ;  /* 0x000000000004789c */ /* 0x000fe40003f6e870 */
[----:B------:R-:W-:Y:S02]  /*48b0*/  UIADD3 UR33, UPT, UPT, UR21, 0x118, URZ ;  /* 0x0000011815217890 */ /* 0x000fe4000fffe0ff */
[----:B------:R-:W-:Y:S01]  /*48c0*/  UIADD3 UR17, UPT, UPT, UR21, 0x110, URZ ;  /* 0x0000011015117890 */ /* 0x000fe2000fffe0ff */
[----:B------:R-:W-:Y:S01]  /*48d0*/  UMOV UR6, UR7 ;  /* 0x0000000700067c82 */ /* 0x000fe20008000000 */
[----:B------:R-:W-:Y:S01]  /*48e0*/  UMOV UR35, UR9 ;  /* 0x0000000900237c82 */ /* 0x000fe20008000000 */
[----:B------:R-:W-:-:S02]  /*48f0*/  UISETP.GE.AND UP0, UPT, UR42, 0x1, UPT ;  /* 0x000000012a00788c */ /* 0x000fc4000bf06270 */
[----:B------:R-:W-:Y:S01]  /*4900*/  UISETP.NE.AND UP4, UPT, UR42, 0x1, UPT ;  /* 0x000000012a00788c */ /* 0x000fe2000bf85270 */
[----:B------:R-:W1:Y:S01]  /*4910*/  LDCU.64 UR22, c[0x0][0xb28] ;  /* 0x00016500ff1677ac */ /* 0x000e620008000a00 */
[----:B------:R-:W-:Y:S02]  /*4920*/  UISETP.NE.AND UP6, UPT, UR15, 0x1, UPT ;  /* 0x000000010f00788c */ /* 0x000fe4000bfc5270 */
[----:B------:R-:W-:Y:S02]  /*4930*/  UISETP.NE.AND UP5, UPT, UR30, 0x1, UPT ;  /* 0x000000011e00788c */ /* 0x000fe4000bfa5270 */
[----:B------:R-:W-:Y:S02]  /*4940*/  UPRMT UR33, UR10, 0x654, UR33 ;  /* 0x000006540a217896 */ /* 0x000fe40008000021 */
[----:B------:R-:W-:Y:S02]  /*4950*/  USHF.R.U32.HI UR37, URZ, UR29, UR6 ;  /* 0x0000001dff257299 */ /* 0x000fe40008011606 */
[----:B------:R-:W-:-:S02]  /*4960*/  UPRMT UR34, UR10, 0x654, UR17 ;  /* 0x000006540a227896 */ /* 0x000fc40008000011 */
[----:B------:R-:W-:Y:S02]  /*4970*/  USHF.R.U32.HI UR35, URZ, UR39, UR35 ;  /* 0x00000027ff237299 */ /* 0x000fe40008011623 */
[----:B------:R-:W-:-:S11]  /*4980*/  UISETP.NE.AND UP2, UPT, UR4, 0x1, UPT ;  /* 0x000000010400788c */ /* 0x000fd6000bf45270 */
.L_x_97:
[C---:B------:R-:W-:Y:S02]  /*4990*/  LEA R12, R14.reuse, UR21, 0x3 ;  /* 0x000000150e0c7c11 */ /* 0x040fe4000f8e18ff */
[----:B------:R-:W-:Y:S02]  /*49a0*/  SHF.L.U32 R9, R13, 0x1f, RZ ;  /* 0x0000001f0d097819 */ /* 0x000fe400000006ff */
[----:B------:R-:W-:Y:S02]  /*49b0*/  LEA R10, R14, UR21, 0x4 ;  /* 0x000000150e0a7c11 */ /* 0x000fe4000f8e20ff */
[----:B--2---:R-:W2:Y:S02]  /*49c0*/  SYNCS.PHASECHK.TRANS64.TRYWAIT P0, [R12+URZ+0x140], R9 ;  /* 0x000140090c0075a7 */ /* 0x004ea400080011ff */
[----:B--2---:R-:W-:Y:S05]  /*49d0*/  @!P0 BRA `(.L_x_89) ;  /* 0x0000004000d48947 */ /* 0x004fea0003800000 */
.L_x_179:
[----:B--2---:R-:W2:Y:S01]  /*49e0*/  LDS.128 R8, [R10+0x1d0] ;  /* 0x0001d0000a087984 */ /* 0x004ea20000000c00 */
[----:B------:R-:W-:Y:S01]  /*49f0*/  UISETP.GE.AND UP0, UPT, UR42, 0x1, UPT ;  /* 0x000000012a00788c */ /* 0x000fe2000bf06270 */
[----:B------:R-:W-:Y:S01]  /*4a00*/  @!PT LDS RZ, [RZ] ;  /* 0x00000000fffff984 */ /* 0x000fe20000000800 */
[----:B------:R-:W-:Y:S01]  /*4a10*/  @!PT LDS RZ, [RZ] ;  /* 0x00000000fffff984 */ /* 0x000fe20000000800 */
[----:B------:R-:W-:Y:S01]  /*4a20*/  @!PT LDS RZ, [RZ] ;  /* 0x00000000fffff984 */ /* 0x000fe20000000800 */
[----:B------:R-:W-:Y:S01]  /*4a30*/  @!PT LDS RZ, [RZ] ;  /* 0x00000000fffff984 */ /* 0x000fe20000000800 */
[----:B------:R3:W-:Y:S06]  /*4a40*/  MEMBAR.ALL.CTA ;  /* 0x0000000000007992 */ /* 0x0007ec0000008000 */
[----:B---3--:R-:W3:Y:S01]  /*4a50*/  FENCE.VIEW.ASYNC.S ;  /* 0x00000000000073c6 */ /* 0x008ee20000000000 */
[----:B--2---:R-:W-:Y:S11]  /*4a60*/  LOP3.LUT P0, RZ, R10, 0x1, RZ, 0xc0, !PT ;  /* 0x000000010aff7812 */ /* 0x004ff6000780c0ff */
[----:B------:R-:W-:Y:S02]  /*4a70*/  @!UPT UIADD3 URZ, UPT, UPT, URZ, URZ, URZ ;  /* 0x000000fffffff290 */ /* 0x000fe4000fffe0ff */
[----:B---3--:R-:W-:Y:S01]  /*4a80*/  VOTEU.ANY UP1, P0 ;  /* 0x0000000000ff7886 */ /* 0x008fe20000020100 */
[----:B------:R-:W-:Y:S11]  /*4a90*/  PLOP3.LUT P0, PT, PT, PT, UP1, 0x80, 0x8 ;  /* 0x000000000008781c */ /* 0x000ff60003f0f018 */
[----:B------:R-:W-:Y:S02]  /*4aa0*/  @!UPT UIADD3 URZ, UPT, UPT, URZ, URZ, URZ ;  /* 0x000000fffffff290 */ /* 0x000fe4000fffe0ff */
[----:B------:R-:W-:Y:S02]  /*4ab0*/  @P0 SHF.R.U32.HI R0, RZ, 0x10, R9 ;  /* 0x00000010ff000819 */ /* 0x000fe40000011609 */
[----:B------:R-:W-:Y:S02]  /*4ac0*/  @P0 MOV R6, R8 ;  /* 0x0000000800060202 */ /* 0x000fe40000000f00 */
[----:B------:R-:W-:Y:S01]  /*4ad0*/  @P0 R2UR UR4, R0 ;  /* 0x00000000000402ca */ /* 0x000fe200000e0000 */
[----:B------:R-:W-:Y:S01]  /*4ae0*/  VIADD R0, R12, 0x150 ;  /* 0x000001500c007836 */ /* 0x000fe20000000000 */
[----:B------:R-:W-:Y:S02]  /*4af0*/  @P0 LOP3.LUT R8, R9, 0xffff, RZ, 0xc0, !PT ;  /* 0x0000ffff09080812 */ /* 0x000fe400078ec0ff */
[----:B------:R-:W-:Y:S02]  /*4b00*/  @P0 R2UR UR6, R6 ;  /* 0x00000000060602ca */ /* 0x000fe400000e0000 */
[----:B------:R-:W-:Y:S02]  /*4b10*/  PRMT R0, RZ, 0x654, R0 ;  /* 0x00000654ff007816 */ /* 0x000fe40000000000 */
[----:B------:R-:W-:Y:S02]  /*4b20*/  @P0 R2UR UR5, R8 ;  /* 0x00000000080502ca */ /* 0x000fe400000e0000 */
[----:B------:R2:W-:Y:S03]  /*4b30*/  SYNCS.ARRIVE.TRANS64.RED.A1T0 RZ, [R0+URZ], RZ ;  /* 0x000000ff00ff79a7 */ /* 0x0005e600081004ff */
[----:B------:R-:W-:Y:S04]  /*4b40*/  @UP1 UMOV UR26, UR4 ;  /* 0x00000004001a1c82 */ /* 0x000fe80008000000 */
[----:B------:R-:W-:Y:S04]  /*4b50*/  @UP1 UMOV UR14, UR6 ;  /* 0x00000006000e1c82 */ /* 0x000fe80008000000 */
[----:B------:R-:W-:Y:S01]  /*4b60*/  @UP1 UMOV UR13, UR5 ;  /* 0x00000005000d1c82 */ /* 0x000fe20008000000 */
[----:B------:R-:W-:Y:S05]  /*4b70*/  BRA.U !UP0, `(.L_x_90) ;  /* 0x0000000108a47547 */ /* 0x000fea000b800000 */
[----:B------:R-:W-:Y:S02]  /*4b80*/  UIMAD.WIDE.U32 UR8, UR13, UR31, URZ ;  /* 0x0000001f0d0872a5 */ /* 0x000fe4000f8e00ff */
[----:B------:R-:W-:Y:S02]  /*4b90*/  UIMAD.WIDE.U32 UR10, UR14, UR28, URZ ;  /* 0x0000001c0e0a72a5 */ /* 0x000fe4000f8e00ff */
[----:B------:R-:W-:Y:S02]  /*4ba0*/  USEL UR4, UR27, UR35, !UP5 ;  /* 0x000000231b047287 */ /* 0x000fe4000e800000 */
[----:B------:R-:W-:Y:S02]  /*4bb0*/  USEL UR7, UR32, UR37, !UP6 ;  /* 0x0000002520077287 */ /* 0x000fe4000f000000 */
[----:B-1----:R-:W-:Y:S02]  /*4bc0*/  UIMAD.WIDE.U32 UR18, UR4, UR22, URZ ;  /* 0x00000016041272a5 */ /* 0x002fe4000f8e00ff */
[----:B------:R-:W-:Y:S01]  /*4bd0*/  UIMAD.WIDE.U32 UR24, UR7, UR22, URZ ;  /* 0x00000016071872a5 */ /* 0x000fe2000f8e00ff */
[----:B------:R-:W-:Y:S02]  /*4be0*/  UMOV UR5, UR9 ;  /* 0x0000000900057c82 */ /* 0x000fe40008000000 */
[----:B------:R-:W-:Y:S03]  /*4bf0*/  USHF.R.U32.HI UR6, URZ, UR39, UR5 ;  /* 0x00000027ff067299 */ /* 0x000fe60008011605 */
[----:B------:R-:W-:Y:S01]  /*4c00*/  UMOV UR5, UR11 ;  /* 0x0000000b00057c82 */ /* 0x000fe20008000000 */
[----:B------:R-:W-:Y:S02]  /*4c10*/  USEL UR6, UR13, UR6, !UP5 ;  /* 0x000000060d067287 */ /* 0x000fe4000e800000 */
[----:B------:R-:W-:Y:S02]  /*4c20*/  USHF.R.U32.HI UR8, URZ, UR29, UR5 ;  /* 0x0000001dff087299 */ /* 0x000fe40008011605 */
[----:B------:R-:W-:Y:S01]  /*4c30*/  UIMAD.WIDE.U32 UR10, UR6, UR22, URZ ;  /* 0x00000016060a72a5 */ /* 0x000fe2000f8e00ff */
[----:B------:R-:W-:Y:S02]  /*4c40*/  UMOV UR5, UR19 ;  /* 0x0000001300057c82 */ /* 0x000fe40008000000 */
[----:B------:R-:W-:Y:S03]  /*4c50*/  @UP4 USHF.R.U32.HI UR4, URZ, UR23, UR5 ;  /* 0x00000017ff044299 */ /* 0x000fe60008011605 */
[----:B------:R-:W-:Y:S01]  /*4c60*/  UMOV UR5, UR25 ;  /* 0x0000001900057c82 */ /* 0x000fe20008000000 */
[----:B------:R-:W-:Y:S02]  /*4c70*/  UIMAD UR4, UR42, UR4, URZ ;  /* 0x000000042a0472a4 */ /* 0x000fe4000f8e02ff */
[----:B------:R-:W-:Y:S02]  /*4c80*/  @UP4 USHF.R.U32.HI UR7, URZ, UR23, UR5 ;  /* 0x00000017ff074299 */ /* 0x000fe40008011605 */
[----:B------:R-:W-:Y:S02]  /*4c90*/  USEL UR5, UR14, UR8, !UP6 ;  /* 0x000000080e057287 */ /* 0x000fe4000f000000 */
[----:B------:R-:W-:Y:S02]  /*4ca0*/  UIMAD UR8, UR42, UR7, URZ ;  /* 0x000000072a0872a4 */ /* 0x000fe4000f8e02ff */
[----:B------:R-:W-:Y:S03]  /*4cb0*/  UISETP.GE.AND UP0, UPT, UR6, UR4, UPT ;  /* 0x000000040600728c */ /* 0x000fe6000bf06270 */
[----:B------:R-:W-:Y:S01]  /*4cc0*/  UMOV UR4, UR11 ;  /* 0x0000000b00047c82 */ /* 0x000fe20008000000 */
[----:B------:R-:W-:Y:S02]  /*4cd0*/  UISETP.GE.OR UP0, UPT, UR5, UR8, UP0 ;  /* 0x000000080500728c */ /* 0x000fe40008706670 */
[----:B------:R-:W-:Y:S02]  /*4ce0*/  USHF.R.U32.HI UR4, URZ, UR23, UR4 ;  /* 0x00000017ff047299 */ /* 0x000fe40008011604 */
[----:B------:R-:W-:Y:S02]  /*4cf0*/  UIMAD.WIDE.U32 UR8, UR5, UR22, URZ ;  /* 0x00000016050872a5 */ /* 0x000fe4000f8e00ff */
[----:B------:R-:W-:Y:S04]  /*4d00*/  USEL UR10, UR6, UR4, !UP4 ;  /* 0x00000004060a7287 */ /* 0x000fe8000e000000 */
[----:B------:R-:W-:Y:S01]  /*4d10*/  UIADD3 UR11, UPT, UPT, -UR10, URZ, URZ ;  /* 0x000000ff0a0b7290 */ /* 0x000fe2000fffe1ff */
[----:B------:R-:W-:Y:S02]  /*4d20*/  @!UP0 UMOV UR4, UR9 ;  /* 0x0000000900048c82 */ /* 0x000fe40008000000 */
[----:B------:R-:W-:Y:S02]  /*4d30*/  @!UP0 USHF.R.U32.HI UR4, URZ, UR23, UR4 ;  /* 0x00000017ff048299 */ /* 0x000fe40008011604 */
[----:B------:R-:W-:Y:S02]  /*4d40*/  UIMAD UR8, UR42, UR11, UR6 ;  /* 0x0000000b2a0872a4 */ /* 0x000fe4000f8e0206 */
[----:B------:R-:W-:Y:S04]  /*4d50*/  @!UP0 USEL UR4, UR5, UR4, !UP4 ;  /* 0x0000000405048287 */ /* 0x000fe8000e000000 */
[----:B------:R-:W-:Y:S02]  /*4d60*/  @!UP0 UIMAD UR8, UR7, UR8, UR4 ;  /* 0x00000008070882a4 */ /* 0x000fe4000f8e0204 */
[----:B------:R-:W-:Y:S02]  /*4d70*/  @!UP0 UIADD3 UR9, UPT, UPT, UR10, -UR4, URZ ;  /* 0x800000040a098290 */ /* 0x000fe4000fffe0ff */
[----:B------:R-:W-:Y:S02]  /*4d80*/  UIADD3 UR4, UPT, UPT, -UR5, URZ, URZ ;  /* 0x000000ff05047290 */ /* 0x000fe4000fffe1ff */
[----:B------:R-:W-:Y:S02]  /*4d90*/  UIADD3 UR7, UPT, UPT, -UR6, URZ, URZ ;  /* 0x000000ff06077290 */ /* 0x000fe4000fffe1ff */
[----:B------:R-:W-:Y:S02]  /*4da0*/  @!UP0 UIMAD UR6, UR9, UR42, UR5 ;  /* 0x0000002a090682a4 */ /* 0x000fe4000f8e0205 */
[----:B------:R-:W-:Y:S02]  /*4db0*/  UIMAD UR14, UR15, UR4, UR14 ;  /* 0x000000040f0e72a4 */ /* 0x000fe4000f8e020e */
[----:B------:R-:W-:Y:S01]  /*4dc0*/  UIMAD UR13, UR30, UR7, UR13 ;  /* 0x000000071e0d72a4 */ /* 0x000fe2000f8e020d */
[----:B------:R-:W-:Y:S02]  /*4dd0*/  @!UP0 UMOV UR5, UR8 ;  /* 0x0000000800058c82 */ /* 0x000fe40008000000 */
[----:B------:R-:W-:Y:S02]  /*4de0*/  UIMAD UR14, UR5, UR15, UR14 ;  /* 0x0000000f050e72a4 */ /* 0x000fe4000f8e020e */
[----:B------:R-:W-:Y:S11]  /*4df0*/  UIMAD UR13, UR6, UR30, UR13 ;  /* 0x0000001e060d72a4 */ /* 0x000ff6000f8e020d */
[----:B------:R-:W-:Y:S01]  /*4e00*/  @!UPT UIADD3 URZ, UPT, UPT, URZ, URZ, URZ ;  /* 0x000000fffffff290 */ /* 0x000fe2000fffe0ff */
.L_x_90:
[----:B------:R-:W3:Y:S01]  /*4e10*/  @!UP2 LDCU.128 UR8, c[0x0][0xb10] ;  /* 0x00016200ff08a7ac */ /* 0x000ee20008000c00 */
[C---:B----4-:R-:W-:Y:S02]  /*4e20*/  ISETP.NE.U32.AND P1, PT, R4.reuse, RZ, PT ;  /* 0x000000ff0400720c */ /* 0x050fe40003f25070 */
[----:B------:R-:W-:Y:S02]  /*4e30*/  ISETP.NE.U32.AND P0, PT, R4, RZ, PT ;  /* 0x000000ff0400720c */ /* 0x000fe40003f05070 */
[C---:B------:R-:W-:Y:S02]  /*4e40*/  ISETP.NE.AND.EX P1, PT, R5.reuse, RZ, PT, P1 ;  /* 0x000000ff0500720c */ /* 0x040fe40003f25310 */
[----:B------:R-:W-:Y:S01]  /*4e50*/  ISETP.NE.AND.EX P0, PT, R5, RZ, PT, P0 ;  /* 0x000000ff0500720c */ /* 0x000fe20003f05300 */
[----:B------:R-:W4:Y:S01]  /*4e60*/  @!UP2 LDCU UR5, c[0x0][0xb0c] ;  /* 0x00016180ff05a7ac */ /* 0x000f220008000800 */
[----:B------:R-:W-:Y:S01]  /*4e70*/  SHF.L.U32 R9, R15, 0x1f, RZ ;  /* 0x0000001f0f097819 */ /* 0x000fe200000006ff */
[----:B------:R-:W-:Y:S02]  /*4e80*/  USHF.L.U32 UR19, UR16, 0x6, URZ ;  /* 0x0000000610137899 */ /* 0x000fe400080006ff */
[----:B------:R-:W-:Y:S02]  /*4e90*/  USHF.L.U32 UR18, UR20, 0x7, URZ ;  /* 0x0000000714127899 */ /* 0x000fe400080006ff */
[----:B---3--:R-:W-:Y:S07]  /*4ea0*/  UIMAD.WIDE.U32 UR6, UR14, UR8, URZ ;  /* 0x000000080e0672a5 */ /* 0x008fee000f8e00ff */
[----:B------:R-:W-:Y:S01]  /*4eb0*/  @!UP2 UMOV UR4, UR7 ;  /* 0x000000070004ac82 */ /* 0x000fe20008000000 */
[----:B----4-:R-:W-:Y:S02]  /*4ec0*/  @!UP2 UISETP.NE.AND UP0, UPT, UR5, 0x1, UPT ;  /* 0x000000010500a88c */ /* 0x010fe4000bf05270 */
[----:B------:R-:W-:Y:S02]  /*4ed0*/  @!UP2 USHF.R.U32.HI UR4, URZ, UR9, UR4 ;  /* 0x00000009ff04a299 */ /* 0x000fe40008011604 */
[----:B------:R-:W-:Y:S02]  /*4ee0*/  UIMAD.WIDE.U32 UR6, UR13, UR11, URZ ;  /* 0x0000000b0d0672a5 */ /* 0x000fe4000f8e00ff */
[----:B------:R-:W-:Y:S02]  /*4ef0*/  @!UP2 USEL UR8, UR14, UR4, !UP0 ;  /* 0x000000040e08a287 */ /* 0x000fe4000c000000 */
[----:B------:R-:W-:Y:S03]  /*4f00*/  @!UP2 UISETP.NE.AND UP0, UPT, UR10, 0x1, UPT ;  /* 0x000000010a00a88c */ /* 0x000fe6000bf05270 */
[----:B------:R-:W-:Y:S02]  /*4f10*/  @!UP2 UMOV UR6, UR7 ;  /* 0x000000070006ac82 */ /* 0x000fe40008000000 */
[----:B------:R-:W3:Y:S02]  /*4f20*/  @!UP2 LDCU UR4, c[0x0][0xb20] ;  /* 0x00016400ff04a7ac */ /* 0x000ee40008000800 */
[----:B---3--:R-:W-:Y:S04]  /*4f30*/  @!UP2 USHF.R.U32.HI UR6, URZ, UR4, UR6 ;  /* 0x00000004ff06a299 */ /* 0x008fe80008011606 */
[----:B------:R-:W-:Y:S04]  /*4f40*/  @!UP2 USEL UR6, UR13, UR6, !UP0 ;  /* 0x000000060d06a287 */ /* 0x000fe8000c000000 */
[----:B------:R-:W-:Y:S02]  /*4f50*/  @!UP2 UIADD3 UR4, UPT, UPT, -UR8, UR6, URZ ;  /* 0x000000060804a290 */ /* 0x000fe4000fffe1ff */
[----:B------:R-:W-:Y:S02]  /*4f60*/  @!UP2 UIADD3 UR6, UPT, UPT, UR8, -UR6, URZ ;  /* 0x800000060806a290 */ /* 0x000fe4000fffe0ff */
[----:B------:R-:W-:Y:S02]  /*4f70*/  @!UP2 UIMAD UR14, UR4, UR5, UR14 ;  /* 0x00000005040ea2a4 */ /* 0x000fe4000f8e020e */
[----:B------:R-:W-:Y:S01]  /*4f80*/  @!UP2 UIMAD UR13, UR6, UR10, UR13 ;  /* 0x0000000a060da2a4 */ /* 0x000fe2000f8e020d */
[----:B------:R-:W-:Y:S11]  /*4f90*/  BRA.U UP3, `(.L_x_91) ;  /* 0x0000000103107547 */ /* 0x000ff6000b800000 */
[----:B--2---:R-:W-:Y:S04]  /*4fa0*/  MOV R0, UR38 ;  /* 0x0000002600007c02 */ /* 0x004fe80008000f00 */
[----:B------:R-:W-:Y:S04]  /*4fb0*/  SHF.L.U32 R11, R0, 0x1f, RZ ;  /* 0x0000001f000b7819 */ /* 0x000fe800000006ff */
[----:B------:R-:W2:Y:S02]  /*4fc0*/  SYNCS.PHASECHK.TRANS64.TRYWAIT P2, [UR21+0x138], R11 ;  /* 0x0001380bff0075a7 */ /* 0x000ea40008041115 */
[----:B--2---:R-:W-:Y:S05]  /*4fd0*/  @!P2 BRA `(.L_x_92) ;  /* 0x0000003c0068a947 */ /* 0x004fea0003800000 */
.L_x_91:
[----:B------:R-:W-:Y:S05]  /*4fe0*/  @!P1 BRA `(.L_x_93) ;  /* 0x0000000000309947 */ /* 0x000fea0003800000 */
[----:B------:R-:W-:Y:S01]  /*4ff0*/  ISETP.NE.U32.AND P1, PT, R2, RZ, PT ;  /* 0x000000ff0200720c */ /* 0x000fe20003f25070 */
[----:B------:R-:W3:Y:S01]  /*5000*/  LDCU.64 UR4, c[0x0][0x358] ;  /* 0x00006b00ff0477ac */ /* 0x000ee20008000a00 */
[----:B------:R-:W-:Y:S02]  /*5010*/  IMAD.MOV.U32 R84, RZ, RZ, 0x1 ;  /* 0x00000001ff547424 */ /* 0x000fe400078e00ff */
[----:B------:R-:W-:Y:S11]  /*5020*/  ISETP.NE.AND.EX P1, PT, R3, RZ, PT, P1 ;  /* 0x000000ff0300720c */ /* 0x000ff60003f25310 */
[----:B------:R-:W-:Y:S02]  /*5030*/  @!UPT UIADD3 URZ, UPT, UPT, URZ, URZ, URZ ;  /* 0x000000fffffff290 */ /* 0x000fe4000fffe0ff */
[----:B--2---:R-:W2:Y:S01]  /*5040*/  @P1 LDC.64 R10, c[0x0][0x888] ;  /* 0x00022200ff0a1b82 */ /* 0x004ea20000000a00 */
[----:B------:R-:W-:Y:S04]  /*5050*/  @P1 IMAD R0, R4, UR36, RZ ;  /* 0x0000002404001c24 */ /* 0x000fe8000f8e02ff */
[----:B--2---:R-:W-:Y:S04]  /*5060*/  @P1 IMAD.WIDE R10, R0, 0x4, R10 ;  /* 0x00000004000a1825 */ /* 0x004fe800078e020a */
[----:B------:R-:W-:Y:S01]  /*5070*/  HFMA2 R0, -RZ, RZ, 0, 5.9604644775390625e-08 ;  /* 0x00000001ff007431 */ /* 0x000fe200000001ff */
[----:B---3-5:R3:W5:Y:S04]  /*5080*/  @P1 LDG.E R41, desc[UR4][R10.64] ;  /* 0x000000040a291981 */ /* 0x028768000c1e1900 */
[----:B------:R-:W-:Y:S01]  /*5090*/  @!P1 PRMT R84, R0, 0x7610, R84 ;  /* 0x0000761000549816 */ /* 0x000fe20000000054 */
[----:B---3--:R-:W4:Y:S06]  /*50a0*/  @!P1 LDC R41, c[0x0][0x880] ;  /* 0x00022000ff299b82 */ /* 0x008f2c0000000800 */
.L_x_93:
[----:B----45:R-:W-:Y:S01]  /*50b0*/  @!P0 FSETP.EQ.AND P1, PT, R41, RZ, PT ;  /* 0x000000ff2900820b */ /* 0x030fe20003f22000 */
[----:B------:R-:W-:Y:S01]  /*50c0*/  @!UPT UIADD3 URZ, UPT, UPT, URZ, URZ, URZ ;  /* 0x000000fffffff290 */ /* 0x000fe2000fffe0ff */
[----:B------:R-:W-:Y:S11]  /*50d0*/  @!P0 BRA `(.L_x_94) ;  /* 0x0000000000188947 */ /* 0x000ff60003800000 */
[----:B------:R-:W-:Y:S02]  /*50e0*/  LOP3.LUT P0, RZ, R84, 0xff, RZ, 0xc0, !PT ;  /* 0x000000ff54ff7812 */ /* 0x000fe4000780c0ff */
[----:B------:R-:W-:Y:S04]  /*50f0*/  ISETP.NE.U32.AND P1, PT, R2, RZ, PT ;  /* 0x000000ff0200720c */ /* 0x000fe80003f25070 */
[----:B------:R-:W-:Y:S04]  /*5100*/  ISETP.NE.AND.EX P1, PT, R3, RZ, PT, P1 ;  /* 0x000000ff0300720c */ /* 0x000fe80003f25310 */
[----:B------:R-:W-:Y:S03]  /*5110*/  PLOP3.LUT P1, PT, P1, PT, PT, 0x8, 0x80 ;  /* 0x000000000080781c */ /* 0x000fe60000f2e170 */
[----:B------:R-:W-:Y:S11]  /*5120*/  @P0 FSETP.EQ.AND P1, PT, R41, RZ, PT ;  /* 0x000000ff2900020b */ /* 0x000ff60003f22000 */
[----:B------:R-:W-:Y:S02]  /*5130*/  @!UPT UIADD3 URZ, UPT, UPT, URZ, URZ, URZ ;  /* 0x000000fffffff290 */ /* 0x000fe4000fffe0ff */
.L_x_94:
[----:B------:R-:W3:Y:S01]  /*5140*/  SYNCS.PHASECHK.TRANS64.TRYWAIT P2, [UR21+0x120], R9 ;  /* 0x00012009ff0075a7 */ /* 0x000ee20008041115 */
[----:B------:R-:W-:Y:S04]  /*5150*/  ELECT P0, URZ, PT ;  /* 0x0000000000ff782f */ /* 0x000fe80003800000 */
[----:B------:R-:W-:Y:S11]  /*5160*/  PLOP3.LUT P1, PT, P1, P0, PT, 0xf2, 0x2f ;  /* 0x00000000002f781c */ /* 0x000ff60000f21e72 */
[----:B------:R-:W-:Y:S02]  /*5170*/  @!UPT UIADD3 URZ, UPT, UPT, URZ, URZ, URZ ;  /* 0x000000fffffff290 */ /* 0x000fe4000fffe0ff */
[----:B------:R-:W-:Y:S05]  /*5180*/  @!P1 IADD3 R8, P0, PT, R16, 0x580, RZ ;  /* 0x0000058010089810 */ /* 0x000fea0007f1e0ff */
[----:B------:R-:W-:Y:S01]  /*5190*/  @!P1 IMAD.X R6, RZ, RZ, R17, P0 ;  /* 0x000000ffff069224 */ /* 0x000fe200000e0611 */
[----:B---3--:R-:W-:Y:S07]  /*51a0*/  @!P2 BRA `(.L_x_95) ;  /* 0x0000003c000ca947 */ /* 0x008fee0003800000 */
.L_x_182:
[----:B------:R-:W-:Y:S01]  /*51b0*/  @!P1 R2UR UR5, R8 ;  /* 0x00000000080592ca */ /* 0x000fe200000e0000 */
[----:B------:R-:W-:Y:S01]  /*51c0*/  VOTEU.ALL UP0, P1 ;  /* 0x0000000000ff7886 */ /* 0x000fe20000800000 */
[----:B------:R-:W-:Y:S01]  /*51d0*/  @!P1 R2UR UR4, R6 ;  /* 0x00000000060492ca */ /* 0x000fe200000e0000 */
[----:B--2---:R-:W-:Y:S01]  /*51e0*/  @!P1 IMAD.MOV.U32 R0, RZ, RZ, 0x1000 ;  /* 0x00001000ff009424 */ /* 0x004fe200078e00ff */
[----:B------:R-:W-:Y:S01]  /*51f0*/  UMOV UR6, 0x0 ;  /* 0x0000000000067882 */ /* 0x000fe20000000000 */
[----:B------:R-:W-:Y:S01]  /*5200*/  UMOV UR7, 0x10000000 ;  /* 0x1000000000077882 */ /* 0x000fe20000000000 */
[----:B------:R-:W-:Y:S01]  /*5210*/  @!UP0 UIADD3 UR16, UPT, UPT, UR21, 0x200, URZ ;  /* 0x0000020015108890 */ /* 0x000fe2000fffe0ff */
[----:B------:R-:W-:Y:S01]  /*5220*/  VIADD R14, R14, 0x1 ;  /* 0x000000010e0e7836 */ /* 0x000fe20000000000 */
[----:B------:R-:W-:Y:S01]  /*5230*/  VOTEU.ALL UP0, P1 ;  /* 0x0000000000ff7886 */ /* 0x000fe20000800000 */
[----:B------:R-:W-:Y:S04]  /*5240*/  UMOV UR20, UR36 ;  /* 0x0000002400147c82 */ /* 0x000fe80008000000 */
[----:B------:R-:W-:Y:S02]  /*5250*/  IMAD.U32 R10, RZ, RZ, UR5 ;  /* 0x00000005ff0a7e24 */ /* 0x000fe4000f8e00ff */
[----:B------:R-:W-:Y:S03]  /*5260*/  IMAD.U32 R11, RZ, RZ, UR4 ;  /* 0x00000004ff0b7e24 */ /* 0x000fe6000f8e00ff */
[----:B------:R-:W-:Y:S02]  /*5270*/  @!P1 R2UR UR4, R10 ;  /* 0x000000000a0492ca */ /* 0x000fe400000e0000 */
[----:B------:R-:W-:Y:S11]  /*5280*/  @!P1 R2UR UR5, R11 ;  /* 0x000000000b0592ca */ /* 0x000ff600000e0000 */
[----:B------:R-:W-:Y:S02]  /*5290*/  @!UPT UIADD3 URZ, UPT, UPT, URZ, URZ, URZ ;  /* 0x000000fffffff290 */ /* 0x000fe4000fffe0ff */
[----:B------:R2:W-:Y:S01]  /*52a0*/  @!UP0 UTMALDG.3D [UR16], [UR4], desc[UR6] ;  /* 0x00000610040085b4 */ /* 0x0005e20008011000 */
[----:B------:R2:W-:Y:S01]  /*52b0*/  @!P1 SYNCS.ARRIVE.TRANS64.RED.A0TR RZ, [UR21+0x110], R0 ;  /* 0x00011000ffff99a7 */ /* 0x0005e20008300415 */
[----:B------:R-:W-:Y:S01]  /*52c0*/  SYNCS.ARRIVE.TRANS64.RED.A1T0 RZ, [UR34], RZ ;  /* 0x000000ffffff79a7 */ /* 0x000fe20008100422 */
[----:B------:R-:W3:Y:S02]  /*52d0*/  SYNCS.PHASECHK.TRANS64.TRYWAIT P0, [UR21+0x128], R9 ;  /* 0x00012809ff0075a7 */ /* 0x000ee40008001115 */
[----:B--23--:R-:W-:Y:S05]  /*52e0*/  @!P0 BRA `(.L_x_96) ;  /* 0x0000003800d48947 */ /* 0x00cfea0003800000 */
.L_x_184:
[----:B------:R-:W-:Y:S01]  /*52f0*/  @!P1 IADD3 R6, P0, PT, R16, 0x580, RZ ;  /* 0x0000058010069810 */ /* 0x000fe20007f1e0ff */
[----:B------:R-:W-:Y:S01]  /*5300*/  VOTEU.ALL UP0, P1 ;  /* 0x0000000000ff7886 */ /* 0x000fe20000800000 */
[----:B------:R-:W-:Y:S01]  /*5310*/  UMOV UR6, 0x0 ;  /* 0x0000000000067882 */ /* 0x000fe20000000000 */
[----:B------:R-:W-:Y:S01]  /*5320*/  UMOV UR7, 0x10000000 ;  /* 0x1000000000077882 */ /* 0x000fe20000000000 */
[----:B------:R-:W-:Y:S01]  /*5330*/  @!P1 R2UR UR5, R6 ;  /* 0x00000000060592ca */ /* 0x000fe200000e0000 */
[----:B--2---:R-:W-:Y:S01]  /*5340*/  @!P1 IMAD.X R0, RZ, RZ, R17, P0 ;  /* 0x000000ffff009224 */ /* 0x004fe200000e0611 */
[----:B------:R-:W-:Y:S01]  /*5350*/  @!UP0 UIADD3 UR10, UPT, UPT, UR18, 0x40, URZ ;  /* 0x00000040120a8890 */ /* 0x000fe2000fffe0ff */
[----:B------:R-:W-:Y:S01]  /*5360*/  ISETP.NE.AND P0, PT, R14, 0x2, PT ;  /* 0x000000020e00780c */ /* 0x000fe20003f05270 */
[----:B------:R-:W-:Y:S01]  /*5370*/  @!UP0 UIADD3 UR8, UPT, UPT, UR21, 0x1200, URZ ;  /* 0x0000120015088890 */ /* 0x000fe2000fffe0ff */
[----:B------:R-:W-:Y:S01]  /*5380*/  LOP3.LUT R15, R15, 0x1, RZ, 0x3c, !PT ;  /* 0x000000010f0f7812 */ /* 0x000fe200078e3cff */
[----:B------:R-:W-:Y:S01]  /*5390*/  @!UP0 UIADD3 UR9, UPT, UPT, UR21, 0x118, URZ ;  /* 0x0000011815098890 */ /* 0x000fe2000fffe0ff */
[----:B------:R-:W-:Y:S01]  /*53a0*/  @!P1 R2UR UR4, R0 ;  /* 0x00000000000492ca */ /* 0x000fe200000e0000 */
[----:B------:R-:W-:Y:S01]  /*53b0*/  VOTEU.ALL UP0, P1 ;  /* 0x0000000000ff7886 */ /* 0x000fe20000800000 */
[----:B------:R-:W-:Y:S01]  /*53c0*/  UMOV UR11, UR19 ;  /* 0x00000013000b7c82 */ /* 0x000fe20008000000 */
[----:B------:R-:W-:Y:S01]  /*53d0*/  UMOV UR12, UR36 ;  /* 0x00000024000c7c82 */ /* 0x000fe20008000000 */
[----:B------:R-:W-:Y:S01]  /*53e0*/  SEL R0, RZ, 0x1, P0 ;  /* 0x00000001ff007807 */ /* 0x000fe20000000000 */
[----:B------:R-:W-:Y:S01]  /*53f0*/  UIADD3 UR20, UPT, UPT, UR13, UR62, URZ ;  /* 0x0000003e0d147290 */ /* 0x000fe2000fffe0ff */
[----:B------:R-:W-:Y:S01]  /*5400*/  IMAD.U32 R8, RZ, RZ, UR5 ;  /* 0x00000005ff087e24 */ /* 0x000fe2000f8e00ff */
[----:B------:R-:W-:Y:S01]  /*5410*/  SEL R14, R14, RZ, P0 ;  /* 0x000000ff0e0e7207 */ /* 0x000fe20000000000 */
[----:B------:R-:W-:Y:S01]  /*5420*/  UIADD3 UR16, UPT, UPT, UR14, UR59, URZ ;  /* 0x0000003b0e107290 */ /* 0x000fe2000fffe0ff */
[----:B------:R-:W-:Y:S01]  /*5430*/  LOP3.LUT R13, R13, R0, RZ, 0x3c, !PT ;  /* 0x000000000d0d7212 */ /* 0x000fe200078e3cff */
[----:B------:R-:W-:Y:S01]  /*5440*/  UPLOP3.LUT UP3, UPT, UPT, UPT, UPT, 0x80, 0x8 ;  /* 0x000000000008789c */ /* 0x000fe20003f6f070 */
[----:B------:R-:W-:Y:S02]  /*5450*/  UMOV UR36, UR26 ;  /* 0x0000001a00247c82 */ /* 0x000fe40008000000 */
[----:B------:R-:W-:Y:S01]  /*5460*/  IMAD.U32 R9, RZ, RZ, UR4 ;  /* 0x00000004ff097e24 */ /* 0x000fe2000f8e00ff */
[----:B------:R-:W-:Y:S04]  /*5470*/  @!P1 R2UR UR4, R8 ;  /* 0x00000000080492ca */ /* 0x000fe800000e0000 */
[----:B------:R-:W-:Y:S11]  /*5480*/  @!P1 R2UR UR5, R9 ;  /* 0x00000000090592ca */ /* 0x000ff600000e0000 */
[----:B------:R-:W-:Y:S02]  /*5490*/  @!UPT UIADD3 URZ, UPT, UPT, URZ, URZ, URZ ;  /* 0x000000fffffff290 */ /* 0x000fe4000fffe0ff */
[----:B------:R2:W-:Y:S01]  /*54a0*/  @!UP0 UTMALDG.3D [UR8], [UR4], desc[UR6] ;  /* 0x00000608040085b4 */ /* 0x0005e20008011000 */
[----:B------:R2:W-:Y:S01]  /*54b0*/  @!P1 SYNCS.ARRIVE.TRANS64.RED.A0TR RZ, [UR21+0x118], R7 ;  /* 0x00011807ffff99a7 */ /* 0x0005e20008300415 */
[----:B------:R-:W-:Y:S01]  /*54c0*/  SYNCS.ARRIVE.TRANS64.RED.A1T0 RZ, [UR33], RZ ;  /* 0x000000ffffff79a7 */ /* 0x000fe20008100421 */
[----:B------:R-:W-:Y:S05]  /*54d0*/  BRA.U UP1, `(.L_x_97) ;  /* 0xfffffff5012c7547 */ /* 0x000fea000b83ffff */
[----:B------:R-:W-:-:S04]  /*54e0*/  SHF.L.U32 R3, R15, 0x1f, RZ ;  /* 0x0000001f0f037819 */ /* 0x000fc800000006ff */
[----:B------:R-:W3:Y:S02]  /*54f0*/  SYNCS.PHASECHK.TRANS64.TRYWAIT P0, [UR21+0x120], R3 ;  /* 0x00012003ff0075a7 */ /* 0x000ee40008001115 */
[----:B---3--:R-:W-:Y:S05]  /*5500*/  @!P0 BRA `(.L_x_98) ;  /* 0x0000003800648947 */ /* 0x008fea0003800000 */
.L_x_186:
[----:B---3--:R-:W-:-:S07]  /*5510*/  MOV R0, UR21 ;  /* 0x0000001500007c02 */ /* 0x008fce0008000f00 */
.L_x_99:
[----:B---3--:R-:W-:-:S04]  /*5520*/  SHF.L.U32 R3, R15, 0x1f, RZ ;  /* 0x0000001f0f037819 */ /* 0x008fc800000006ff */
[----:B------:R3:W4:Y:S03]  /*5530*/  SYNCS.PHASECHK.TRANS64.TRYWAIT P0, [R0+URZ+0x128], R3 ;  /* 0x00012803000075a7 */ /* 0x00072600080011ff */
[----:B----4-:R-:W-:Y:S05]  /*5540*/  @!P0 NANOSLEEP.SYNCS 0x989680 ;  /* 0x009896800000895d */ /* 0x010fea0003900000 */
[----:B------:R-:W4:Y:S02]  /*5550*/  @!P0 SYNCS.PHASECHK.TRANS64 P0, [R0+URZ+0x128], R3 ;  /* 0x00012803000085a7 */ /* 0x000f2400080010ff */
[----:B-12-4-:R-:W-:Y:S05]  /*5560*/  @P0 EXIT ;  /* 0x000000000000094d */ /* 0x016fea0003800000 */
[----:B------:R-:W-:Y:S05]  /*5570*/  BRA `(.L_x_99) ;  /* 0xfffffffc00e87947 */ /* 0x000fea000383ffff */
.L_x_88:
[----:B------:R-:W-:-:S06]  /*5580*/  UISETP.GE.AND UP0, UPT, UR17, 0x4, UPT ;  /* 0x000000041100788c */ /* 0x000fcc000bf06270 */
[----:B------:R-:W-:-:S13]  /*5590*/  PLOP3.LUT P0, PT, PT, PT, UP0, 0x80, 0x8 ;  /* 0x000000000008781c */ /* 0x000fda0003f0f008 */
[----:B-1----:R-:W-:Y:S05]  /*55a0*/  @!P0 EXIT ;  /* 0x000000000000894d */ /* 0x002fea0003800000 */
[----:B------:R-:W1:Y:S08]  /*55b0*/  S2UR UR4, SR_CgaCtaId ;  /* 0x00000000000479c3 */ /* 0x000e700000008800 */
[----:B------:R-:W-:Y:S01]  /*55c0*/  BAR.SYNC.DEFER_BLOCKING 0x6, 0xa0 ;  /* 0x0182800000007b1d */ /* 0x000fe20000010000 */
[C---:B------:R-:W-:Y:S01]  /*55d0*/  IMAD.SHL.U32 R7, R93.reuse, 0x40, RZ ;  /* 0x000000405d077824 */ /* 0x040fe200078e00ff */
[C---:B------:R-:W-:Y:S01]  /*55e0*/  LOP3.LUT R95, R93.reuse, 0x60, RZ, 0xc0, !PT ;  /* 0x000000605d5f7812 */ /* 0x040fe200078ec0ff */
[----:B------:R-:W-:-:S02]  /*55f0*/  IMAD.SHL.U32 R4, R93, 0x20, RZ ;  /* 0x000000205d047824 */ /* 0x000fc400078e00ff */
[----:B------:R-:W-:Y:S02]  /*5600*/  HFMA2 R36, -RZ, RZ, 0, 0 ;  /* 0x00000000ff247431 */ /* 0x000fe400000001ff */
[----:B------:R-:W-:Y:S01]  /*5610*/  IMAD.SHL.U32 R6, R93, 0x2, RZ ;  /* 0x000000025d067824 */ /* 0x000fe200078e00ff */
[----:B------:R-:W-:Y:S01]  /*5620*/  UMOV UR44, 0x400 ;  /* 0x00000400002c7882 */ /* 0x000fe20000000000 */
[----:B------:R-:W2:Y:S01]  /*5630*/  LDC.64 R82, c[0x0][0x8b0] ;  /* 0x00022c00ff527b82 */ /* 0x000ea20000000a00 */
[----:B------:R-:W-:Y:S01]  /*5640*/  LOP3.LUT R5, R7, 0x180, RZ, 0xc0, !PT ;  /* 0x0000018007057812 */ /* 0x000fe200078ec0ff */
[----:B------:R-:W-:Y:S01]  /*5650*/  IMAD.U32 R37, R93, 0x10000, RZ ;  /* 0x000100005d257824 */ /* 0x000fe200078e00ff */
[----:B------:R-:W-:Y:S01]  /*5660*/  LOP3.LUT R4, R4, 0xc00, RZ, 0xc0, !PT ;  /* 0x00000c0004047812 */ /* 0x000fe200078ec0ff */
[----:B------:R-:W-:Y:S01]  /*5670*/  IMAD.MOV.U32 R92, RZ, RZ, RZ ;  /* 0x000000ffff5c7224 */ /* 0x000fe200078e00ff */
[----:B------:R-:W-:Y:S01]  /*5680*/  LOP3.LUT R6, R5, 0x20, R6, 0xf8, !PT ;  /* 0x0000002005067812 */ /* 0x000fe200078ef806 */
[----:B------:R-:W-:Y:S01]  /*5690*/  IMAD.SHL.U32 R5, R93, 0x8, RZ ;  /* 0x000000085d057824 */ /* 0x000fe200078e00ff */
[----:B------:R-:W-:Y:S01]  /*56a0*/  LOP3.LUT R4, R4, 0x40, R7, 0xf8, !PT ;  /* 0x0000004004047812 */ /* 0x000fe200078ef807 */
[----:B------:R-:W3:Y:S01]  /*56b0*/  LDC.64 R80, c[0x0][0x8a8] ;  /* 0x00022a00ff507b82 */ /* 0x000ee20000000a00 */
[----:B------:R-:W-:Y:S01]  /*56c0*/  LOP3.LUT R37, R37, 0x600000, RZ, 0xc0, !PT ;  /* 0x0060000025257812 */ /* 0x000fe200078ec0ff */
[----:B------:R-:W-:Y:S01]  /*56d0*/  IMAD.MOV.U32 R87, RZ, RZ, RZ ;  /* 0x000000ffff577224 */ /* 0x000fe200078e00ff */
[----:B------:R-:W-:-:S02]  /*56e0*/  LOP3.LUT R5, R6, 0x30, R5, 0x78, !PT ;  /* 0x0000003006057812 */ /* 0x000fc400078e7805 */
[----:B------:R-:W-:Y:S02]  /*56f0*/  CS2R R90, SRZ ;  /* 0x00000000005a7805 */ /* 0x000fe4000001ff00 */
[----:B------:R-:W-:Y:S01]  /*5700*/  LOP3.LUT R4, R4, 0x200, R7, 0xf8, !PT ;  /* 0x0000020004047812 */ /* 0x000fe200078ef807 */
[----:B------:R-:W-:Y:S01]  /*5710*/  IMAD.MOV.U32 R89, RZ, RZ, RZ ;  /* 0x000000ffff597224 */ /* 0x000fe200078e00ff */
[----:B------:R-:W-:Y:S01]  /*5720*/  LOP3.LUT R93, R93, 0x2, RZ, 0xc0, !PT ;  /* 0x000000025d5d7812 */ /* 0x000fe200078ec0ff */
[----:B-1----:R-:W-:Y:S01]  /*5730*/  ULEA UR44, UR4, UR44, 0x18 ;  /* 0x0000002c042c7291 */ /* 0x002fe2000f8ec0ff */
[----:B------:R-:W-:Y:S01]  /*5740*/  LOP3.LUT R71, R4, R5, RZ, 0xfc, !PT ;  /* 0x0000000504477212 */ /* 0x000fe200078efcff */
[----:B------:R-:W1:Y:S01]  /*5750*/  LDCU UR57, c[0x0][0x370] ;  /* 0x00006e00ff3977ac */ /* 0x000e620008000800 */
[----:B------:R-:W-:Y:S01]  /*5760*/  IADD3 R88, PT, PT, -R93, RZ, RZ ;  /* 0x000000ff5d587210 */ /* 0x000fe20007ffe1ff */
[----:B------:R-:W-:Y:S01]  /*5770*/  UIADD3 UR4, UPT, UPT, UR44, 0x2200, URZ ;  /* 0x000022002c047890 */ /* 0x000fe2000fffe0ff */
[----:B------:R-:W4:Y:S04]  /*5780*/  LDCU UR43, c[0x0][0xb0c] ;  /* 0x00016180ff2b77ac */ /* 0x000f280008000800 */
[----:B------:R-:W1:Y:S01]  /*5790*/  LDS R0, [UR44+0x1f0] ;  /* 0x0001f02cff007984 */ /* 0x000e620008000800 */
[----:B------:R-:W-:Y:S01]  /*57a0*/  IMAD.U32 R94, RZ, RZ, UR4 ;  /* 0x00000004ff5e7e24 */ /* 0x000fe2000f8e00ff */
[----:B------:R-:W1:Y:S01]  /*57b0*/  LDCU UR39, c[0x0][0xb30] ;  /* 0x00016600ff2777ac */ /* 0x000e620008000800 */
[----:B------:R-:W1:Y:S01]  /*57c0*/  LDCU.64 UR46, c[0x0][0x888] ;  /* 0x00011100ff2e77ac */ /* 0x000e620008000a00 */
[----:B------:R-:W1:Y:S01]  /*57d0*/  LDCU.64 UR40, c[0x0][0xb28] ;  /* 0x00016500ff2877ac */ /* 0x000e620008000a00 */
[----:B------:R-:W1:Y:S01]  /*57e0*/  LDCU.64 UR60, c[0x0][0x890] ;  /* 0x00011200ff3c77ac */ /* 0x000e620008000a00 */
[----:B------:R-:W1:Y:S01]  /*57f0*/  LDCU.128 UR52, c[0x0][0xb10] ;  /* 0x00016200ff3477ac */ /* 0x000e620008000c00 */
[----:B------:R-:W1:Y:S01]  /*5800*/  LDCU UR56, c[0x0][0x374] ;  /* 0x00006e80ff3877ac */ /* 0x000e620008000800 */
[----:B------:R-:W-:Y:S01]  /*5810*/  UIADD3 UR63, UPT, UPT, UR44, 0x200, URZ ;  /* 0x000002002c3f7890 */ /* 0x000fe2000fffe0ff */
[----:B-1234-:R-:W-:-:S11]  /*5820*/  IMAD.IADD R37, R0, 0x1, R37 ;  /* 0x0000000100257824 */ /* 0x01efd600078e0225 */
.L_x_125:
[----:B------:R-:W-:Y:S02]  /*5830*/  LEA R3, R87, UR44, 0x3 ;  /* 0x0000002c57037c11 */ /* 0x000fe4000f8e18ff */
[----:B------:R-:W-:Y:S02]  /*5840*/  SHF.L.U32 R0, R91, 0x1f, RZ ;  /* 0x0000001f5b007819 */ /* 0x000fe400000006ff */
[----:B------:R-:W-:Y:S02]  /*5850*/  LEA R5, R87, UR44, 0x4 ;  /* 0x0000002c57057c11 */ /* 0x000fe4000f8e20ff */
[----:B-1----:R-:W1:Y:S02]  /*5860*/  SYNCS.PHASECHK.TRANS64.TRYWAIT P0, [R3+URZ+0x140], R0 ;  /* 0x00014000030075a7 */ /* 0x002e6400080011ff */
[----:B-1----:R-:W-:Y:S05]  /*5870*/  @!P0 BRA `(.L_x_100) ;  /* 0x0000003400a08947 */ /* 0x002fea0003800000 */
.L_x_187:
        /* <DEDUP_REMOVED lines=11> */
[----:B------:R-:W-:Y:S01]  /*5930*/  PLOP3.LUT P0, PT, PT, PT, UP1, 0x80, 0x8 ;  /* 0x000000000008781c */ /* 0x000fe20003f0f018 */
[----:B------:R-:W-:Y:S11]  /*5940*/  UP2UR UR45, UPR, URZ, 0x2 ;  /* 0x00000002ff2d7883 */ /* 0x000ff60008000000 */
[----:B------:R-:W-:Y:S01]  /*5950*/  @!UPT UIADD3 URZ, UPT, UPT, URZ, URZ, URZ ;  /* 0x000000fffffff290 */ /* 0x000fe2000fffe0ff */
[----:B-1----:R-:W-:Y:S02]  /*5960*/  @P0 SHF.R.U32.HI R0, RZ, 0x10, R5 ;  /* 0x00000010ff000819 */ /* 0x002fe40000011605 */
        /* <DEDUP_REMOVED lines=12> */
[----:B------:R-:W2:Y:S01]  /*5a30*/  LDCU UR12, c[0x0][0xb20] ;  /* 0x00016400ff0c77ac */ /* 0x000ea20008000800 */
[----:B------:R-:W-:Y:S02]  /*5a40*/  UIMAD.WIDE.U32 UR4, UR56, UR55, URZ ;  /* 0x00000037380472a5 */ /* 0x000fe4000f8e00ff */
[----:B------:R-:W-:Y:S02]  /*5a50*/  UIMAD.WIDE.U32 UR6, UR57, UR52, URZ ;  /* 0x00000034390672a5 */ /* 0x000fe4000f8e00ff */
[----:B------:R-:W-:Y:S02]  /*5a60*/  UISETP.NE.AND UP0, UPT, UR54, 0x1, UPT ;  /* 0x000000013600788c */ /* 0x000fe4000bf05270 */
[----:B------:R-:W-:Y:S02]  /*5a70*/  UIMAD.WIDE.U32 UR8, UR37, UR55, URZ ;  /* 0x00000037250872a5 */ /* 0x000fe4000f8e00ff */
[----:B------:R-:W-:Y:S02]  /*5a80*/  UIMAD.WIDE.U32 UR10, UR38, UR52, URZ ;  /* 0x00000034260a72a5 */ /* 0x000fe4000f8e00ff */
[----:B------:R-:W-:Y:S02]  /*5a90*/  UISETP.NE.AND UP1, UPT, UR43, 0x1, UPT ;  /* 0x000000012b00788c */ /* 0x000fe4000bf25270 */
[----:B------:R-:W-:Y:S01]  /*5aa0*/  UISETP.NE.AND UP2, UPT, UR42, 0x1, UPT ;  /* 0x000000012a00788c */ /* 0x000fe2000bf45270 */
[----:B------:R-:W-:Y:S02]  /*5ab0*/  UMOV UR4, UR5 ;  /* 0x0000000500047c82 */ /* 0x000fe40008000000 */
[----:B--2---:R-:W-:Y:S03]  /*5ac0*/  USHF.R.U32.HI UR5, URZ, UR12, UR4 ;  /* 0x0000000cff057299 */ /* 0x004fe60008011604 */
[----:B------:R-:W-:Y:S02]  /*5ad0*/  UMOV UR4, UR7 ;  /* 0x0000000700047c82 */ /* 0x000fe40008000000 */
[----:B------:R-:W-:Y:S02]  /*5ae0*/  USHF.R.U32.HI UR7, URZ, UR53, UR4 ;  /* 0x00000035ff077299 */ /* 0x000fe40008011604 */
[----:B------:R-:W-:Y:S02]  /*5af0*/  USEL UR4, UR56, UR5, !UP0 ;  /* 0x0000000538047287 */ /* 0x000fe4000c000000 */
[----:B------:R-:W-:Y:S01]  /*5b00*/  USEL UR7, UR57, UR7, !UP1 ;  /* 0x0000000739077287 */ /* 0x000fe2000c800000 */
[----:B------:R-:W-:Y:S01]  /*5b10*/  UMOV UR5, UR9 ;  /* 0x0000000900057c82 */ /* 0x000fe20008000000 */
[----:B------:R-:W-:Y:S02]  /*5b20*/  UIMAD.WIDE.U32 UR8, UR4, UR40, URZ ;  /* 0x00000028040872a5 */ /* 0x000fe4000f8e00ff */
[----:B------:R-:W-:Y:S03]  /*5b30*/  USHF.R.U32.HI UR6, URZ, UR12, UR5 ;  /* 0x0000000cff067299 */ /* 0x000fe60008011605 */
[----:B------:R-:W-:Y:S01]  /*5b40*/  UMOV UR5, UR11 ;  /* 0x0000000b00057c82 */ /* 0x000fe20008000000 */
[----:B------:R-:W-:Y:S02]  /*5b50*/  UIMAD.WIDE.U32 UR10, UR7, UR40, URZ ;  /* 0x00000028070a72a5 */ /* 0x000fe4000f8e00ff */
[----:B------:R-:W-:Y:S02]  /*5b60*/  USHF.R.U32.HI UR12, URZ, UR53, UR5 ;  /* 0x00000035ff0c7299 */ /* 0x000fe40008011605 */
[----:B------:R-:W-:Y:S01]  /*5b70*/  USEL UR6, UR37, UR6, !UP0 ;  /* 0x0000000625067287 */ /* 0x000fe2000c000000 */
[----:B------:R-:W-:Y:S02]  /*5b80*/  UMOV UR5, UR9 ;  /* 0x0000000900057c82 */ /* 0x000fe40008000000 */
[----:B------:R-:W-:Y:S01]  /*5b90*/  UMOV UR10, UR11 ;  /* 0x0000000b000a7c82 */ /* 0x000fe20008000000 */
[----:B------:R-:W-:Y:S02]  /*5ba0*/  @UP2 USHF.R.U32.HI UR4, URZ, UR41, UR5 ;  /* 0x00000029ff042299 */ /* 0x000fe40008011605 */
[----:B------:R-:W-:Y:S02]  /*5bb0*/  @UP2 USHF.R.U32.HI UR7, URZ, UR41, UR10 ;  /* 0x00000029ff072299 */ /* 0x000fe4000801160a */
[----:B------:R-:W-:Y:S02]  /*5bc0*/  UIMAD UR4, UR42, UR4, URZ ;  /* 0x000000042a0472a4 */ /* 0x000fe4000f8e02ff */
[----:B------:R-:W-:Y:S02]  /*5bd0*/  UIMAD.WIDE.U32 UR10, UR6, UR40, URZ ;  /* 0x00000028060a72a5 */ /* 0x000fe4000f8e00ff */
[----:B------:R-:W-:Y:S02]  /*5be0*/  USEL UR5, UR38, UR12, !UP1 ;  /* 0x0000000c26057287 */ /* 0x000fe4000c800000 */
[----:B------:R-:W-:Y:S02]  /*5bf0*/  UIMAD UR8, UR42, UR7, URZ ;  /* 0x000000072a0872a4 */ /* 0x000fe4000f8e02ff */
[----:B------:R-:W-:Y:S03]  /*5c00*/  UISETP.GE.AND UP0, UPT, UR6, UR4, UPT ;  /* 0x000000040600728c */ /* 0x000fe6000bf06270 */
[----:B------:R-:W-:Y:S01]  /*5c10*/  UMOV UR4, UR11 ;  /* 0x0000000b00047c82 */ /* 0x000fe20008000000 */
[----:B------:R-:W-:Y:S02]  /*5c20*/  UISETP.GE.OR UP0, UPT, UR5, UR8, UP0 ;  /* 0x000000080500728c */ /* 0x000fe40008706670 */
[----:B------:R-:W-:Y:S02]  /*5c30*/  USHF.R.U32.HI UR4, URZ, UR41, UR4 ;  /* 0x00000029ff047299 */ /* 0x000fe40008011604 */
[----:B------:R-:W-:Y:S02]  /*5c40*/  UIMAD.WIDE.U32 UR8, UR5, UR40, URZ ;  /* 0x00000028050872a5 */ /* 0x000fe4000f8e00ff */
[----:B------:R-:W-:Y:S02]  /*5c50*/  USEL UR11, UR6, UR4, !UP2 ;  /* 0x00000004060b7287 */ /* 0x000fe4000d000000 */
[----:B------:R-:W-:Y:S02]  /*5c60*/  UIADD3 UR8, UPT, UPT, -UR5, URZ, URZ ;  /* 0x000000ff05087290 */ /* 0x000fe4000fffe1ff */
[----:B------:R-:W-:Y:S01]  /*5c70*/  UIADD3 UR10, UPT, UPT, -UR11, URZ, URZ ;  /* 0x000000ff0b0a7290 */ /* 0x000fe2000fffe1ff */
[----:B------:R-:W-:Y:S01]  /*5c80*/  @!UP0 UMOV UR4, UR9 ;  /* 0x0000000900048c82 */ /* 0x000fe20008000000 */
[----:B------:R-:W-:Y:S02]  /*5c90*/  UIADD3 UR9, UPT, UPT, -UR6, URZ, URZ ;  /* 0x000000ff06097290 */ /* 0x000fe4000fffe1ff */
[----:B------:R-:W-:Y:S02]  /*5ca0*/  @!UP0 USHF.R.U32.HI UR4, URZ, UR41, UR4 ;  /* 0x00000029ff048299 */ /* 0x000fe40008011604 */
[----:B------:R-:W-:Y:S02]  /*5cb0*/  UIMAD UR10, UR42, UR10, UR6 ;  /* 0x0000000a2a0a72a4 */ /* 0x000fe4000f8e0206 */
[----:B------:R-:W-:Y:S04]  /*5cc0*/  @!UP0 USEL UR4, UR5, UR4, !UP2 ;  /* 0x0000000405048287 */ /* 0x000fe8000d000000 */
[----:B------:R-:W-:Y:S02]  /*5cd0*/  @!UP0 UIMAD UR10, UR7, UR10, UR4 ;  /* 0x0000000a070a82a4 */ /* 0x000fe4000f8e0204 */
[----:B------:R-:W-:Y:S02]  /*5ce0*/  @!UP0 UIADD3 UR11, UPT, UPT, UR11, -UR4, URZ ;  /* 0x800000040b0b8290 */ /* 0x000fe4000fffe0ff */
[----:B------:R-:W-:Y:S02]  /*5cf0*/  UIMAD UR7, UR43, UR8, UR38 ;  /* 0x000000082b0772a4 */ /* 0x000fe4000f8e0226 */
[----:B------:R-:W-:Y:S02]  /*5d00*/  @!UP0 UIMAD UR6, UR11, UR42, UR5 ;  /* 0x0000002a0b0682a4 */ /* 0x000fe4000f8e0205 */
[----:B------:R-:W-:Y:S01]  /*5d10*/  UIMAD UR4, UR54, UR9, UR37 ;  /* 0x00000009360472a4 */ /* 0x000fe2000f8e0225 */
[----:B------:R-:W-:Y:S02]  /*5d20*/  @!UP0 UMOV UR5, UR10 ;  /* 0x0000000a00058c82 */ /* 0x000fe40008000000 */
[----:B------:R-:W-:Y:S02]  /*5d30*/  UIMAD UR38, UR5, UR43, UR7 ;  /* 0x0000002b052672a4 */ /* 0x000fe4000f8e0207 */
[----:B------:R-:W-:Y:S11]  /*5d40*/  UIMAD UR37, UR6, UR54, UR4 ;  /* 0x00000036062572a4 */ /* 0x000ff6000f8e0204 */
[----:B------:R-:W-:Y:S01]  /*5d50*/  @!UPT UIADD3 URZ, UPT, UPT, URZ, URZ, URZ ;  /* 0x000000fffffff290 */ /* 0x000fe2000fffe0ff */
.L_x_101:
[----:B------:R-:W-:Y:S01]  /*5d60*/  UISETP.NE.AND UP0, UPT, UR39, 0x1, UPT ;  /* 0x000000012700788c */ /* 0x000fe2000bf05270 */
[----:B------:R-:W-:Y:S01]  /*5d70*/  IADD3 R87, PT, PT, R87, 0x1, RZ ;  /* 0x0000000157577810 */ /* 0x000fe20007ffe0ff */
[----:B------:R-:W-:Y:S02]  /*5d80*/  USHF.L.U32 UR50, UR16, 0x6, URZ ;  /* 0x0000000610327899 */ /* 0x000fe400080006ff */
[----:B------:R-:W-:Y:S07]  /*5d90*/  USHF.L.U32 UR49, UR20, 0x7, URZ ;  /* 0x0000000714317899 */ /* 0x000fee00080006ff */
[----:B------:R-:W2:Y:S01]  /*5da0*/  @!UP0 LDCU.128 UR12, c[0x0][0xb10] ;  /* 0x00016200ff0c87ac */ /* 0x000ea20008000c00 */
[----:B------:R-:W3:Y:S01]  /*5db0*/  @!UP0 LDCU UR5, c[0x0][0xb0c] ;  /* 0x00016180ff0587ac */ /* 0x000ee20008000800 */
[----:B------:R-:W4:Y:S01]  /*5dc0*/  @!UP0 LDCU UR10, c[0x0][0xb20] ;  /* 0x00016400ff0a87ac */ /* 0x000f220008000800 */
[----:B--2---:R-:W-:Y:S02]  /*5dd0*/  UIMAD.WIDE.U32 UR8, UR38, UR12, URZ ;  /* 0x0000000c260872a5 */ /* 0x004fe4000f8e00ff */
[----:B------:R-:W-:Y:S02]  /*5de0*/  UIMAD.WIDE.U32 UR6, UR37, UR15, URZ ;  /* 0x0000000f250672a5 */ /* 0x000fe4000f8e00ff */
[----:B------:R-:W-:Y:S03]  /*5df0*/  @!UP0 UISETP.NE.AND UP1, UPT, UR14, 0x1, UPT ;  /* 0x000000010e00888c */ /* 0x000fe6000bf25270 */
[----:B------:R-:W-:Y:S01]  /*5e00*/  @!UP0 UMOV UR4, UR9 ;  /* 0x0000000900048c82 */ /* 0x000fe20008000000 */
[----:B---3--:R-:W-:Y:S02]  /*5e10*/  @!UP0 UISETP.NE.AND UP2, UPT, UR5, 0x1, UPT ;  /* 0x000000010500888c */ /* 0x008fe4000bf45270 */
[----:B------:R-:W-:Y:S01]  /*5e20*/  @!UP0 USHF.R.U32.HI UR4, URZ, UR13, UR4 ;  /* 0x0000000dff048299 */ /* 0x000fe20008011604 */
[----:B------:R-:W-:Y:S02]  /*5e30*/  @!UP0 UMOV UR6, UR7 ;  /* 0x0000000700068c82 */ /* 0x000fe40008000000 */
[----:B----4-:R-:W-:Y:S02]  /*5e40*/  @!UP0 USHF.R.U32.HI UR6, URZ, UR10, UR6 ;  /* 0x0000000aff068299 */ /* 0x010fe40008011606 */
[----:B------:R-:W-:Y:S02]  /*5e50*/  @!UP0 USEL UR7, UR38, UR4, !UP2 ;  /* 0x0000000426078287 */ /* 0x000fe4000d000000 */
[----:B------:R-:W-:Y:S04]  /*5e60*/  @!UP0 USEL UR6, UR37, UR6, !UP1 ;  /* 0x0000000625068287 */ /* 0x000fe8000c800000 */
[----:B------:R-:W-:Y:S02]  /*5e70*/  @!UP0 UIADD3 UR4, UPT, UPT, -UR7, UR6, URZ ;  /* 0x0000000607048290 */ /* 0x000fe4000fffe1ff */
[----:B------:R-:W-:Y:S02]  /*5e80*/  @!UP0 UIADD3 UR6, UPT, UPT, UR7, -UR6, URZ ;  /* 0x8000000607068290 */ /* 0x000fe4000fffe0ff */
[----:B------:R-:W-:Y:S02]  /*5e90*/  @!UP0 UIMAD UR38, UR4, UR5, UR38 ;  /* 0x00000005042682a4 */ /* 0x000fe4000f8e0226 */
[----:B------:R-:W-:Y:S02]  /*5ea0*/  @!UP0 UIMAD UR37, UR6, UR14, UR37 ;  /* 0x0000000e062582a4 */ /* 0x000fe4000f8e0225 */
[----:B------:R-:W-:Y:S09]  /*5eb0*/  ULOP3.LUT UP0, URZ, UR63, 0x1b0, URZ, 0xc0, !UPT ;  /* 0x000001b03fff7892 */ /* 0x000ff2000f80c0ff */
[----:B------:R-:W-:Y:S05]  /*5ec0*/  BRA.U !UP0, `(.L_x_102) ;  /* 0x0000000108407547 */ /* 0x000fea000b800000 */
[----:B------:R-:W2:Y:S01]  /*5ed0*/  LDCU.64 UR8, c[0x4][0x80] ;  /* 0x01001000ff0877ac */ /* 0x000ea20008000a00 */
[----:B------:R-:W-:Y:S01]  /*5ee0*/  MOV R3, 0x0 ;  /* 0x0000000000037802 */ /* 0x000fe20000000f00 */
[----:B------:R-:W-:Y:S02]  /*5ef0*/  HFMA2 R12, -RZ, RZ, 0, 5.9604644775390625e-08 ;  /* 0x00000001ff0c7431 */ /* 0x000fe400000001ff */
[----:B------:R-:W-:Y:S02]  /*5f00*/  IMAD.MOV.U32 R8, RZ, RZ, 0x70 ;  /* 0x00000070ff087424 */ /* 0x000fe400078e00ff */
[----:B------:R-:W-:Y:S01]  /*5f10*/  IMAD.MOV.U32 R13, RZ, RZ, RZ ;  /* 0x000000ffff0d7224 */ /* 0x000fe200078e00ff */
[----:B------:R-:W3:Y:S01]  /*5f20*/  LDCU.64 UR6, c[0x4][0x88] ;  /* 0x01001100ff0677ac */ /* 0x000ee20008000a00 */
[----:B------:R-:W4:Y:S01]  /*5f30*/  LDC.64 R2, c[0x4][R3] ;  /* 0x0100000003027b82 */ /* 0x000f220000000a00 */
[----:B------:R-:W1:Y:S01]  /*5f40*/  LDCU.64 UR4, c[0x4][0x8] ;  /* 0x01000100ff0477ac */ /* 0x000e620008000a00 */
[----:B--2---:R-:W-:Y:S01]  /*5f50*/  MOV R5, UR9 ;  /* 0x0000000900057c02 */ /* 0x004fe20008000f00 */
[----:B------:R-:W-:Y:S01]  /*5f60*/  IMAD.U32 R4, RZ, RZ, UR8 ;  /* 0x00000008ff047e24 */ /* 0x000fe2000f8e00ff */
[----:B---3--:R-:W-:Y:S01]  /*5f70*/  MOV R7, UR7 ;  /* 0x0000000700077c02 */ /* 0x008fe20008000f00 */
[----:B------:R-:W-:Y:S01]  /*5f80*/  IMAD.U32 R6, RZ, RZ, UR6 ;  /* 0x00000006ff067e24 */ /* 0x000fe2000f8e00ff */
[----:B-1----:R-:W-:Y:S01]  /*5f90*/  MOV R11, UR5 ;  /* 0x00000005000b7c02 */ /* 0x002fe20008000f00 */
[----:B------:R-:W-:Y:S02]  /*5fa0*/  IMAD.U32 R10, RZ, RZ, UR4 ;  /* 0x00000004ff0a7e24 */ /* 0x000fe4000f8e00ff */
[----:B------:R-:W-:Y:S07]  /*5fb0*/  LEPC R20, `(.L_x_102) ;  /* 0x000000001014794e */ /* 0x000fee0000000000 */
[----:B----45:R-:W-:Y:S05]  /*5fc0*/  CALL.ABS.NOINC R2 ;  /* 0x0000000002007343 */ /* 0x030fea0003c00000 */
.L_x_102:
[----:B------:R-:W-:Y:S01]  /*5fd0*/  LOP3.LUT P0, RZ, R94, 0x1b0, RZ, 0xc0, !PT ;  /* 0x000001b05eff7812 */ /* 0x000fe2000780c0ff */
[----:B------:R-:W-:Y:S11]  /*5fe0*/  BSSY.RECONVERGENT B6, `(.L_x_103) ;  /* 0x0000013000067945 */ /* 0x000ff60003800200 */
[----:B------:R-:W-:Y:S01]  /*5ff0*/  @!UPT UIADD3 URZ, UPT, UPT, URZ, URZ, URZ ;  /* 0x000000fffffff290 */ /* 0x000fe2000fffe0ff */
[----:B------:R-:W-:Y:S05]  /*6000*/  @!P0 BRA `(.L_x_104) ;  /* 0x0000000000408947 */ /* 0x000fea0003800000 */
        /* <DEDUP_REMOVED lines=16> */
.L_x_104:
[----:B------:R-:W-:Y:S05]  /*6110*/  BSYNC.RECONVERGENT B6 ;  /* 0x0000000000067941 */ /* 0x000fea0003800200 */
.L_x_103:
[----:B------:R-:W-:Y:S01]  /*6120*/  R2UR UR4, R86 ;  /* 0x00000000560472ca */ /* 0x000fe200000e0000 */
[----:B------:R-:W-:Y:S01]  /*6130*/  UISETP.NE.U32.AND UP0, UPT, UR60, URZ, UPT ;  /* 0x000000ff3c00728c */ /* 0x000fe2000bf05070 */
[----:B------:R-:W-:Y:S02]  /*6140*/  ISETP.NE.U32.AND P4, PT, R82, RZ, PT ;  /* 0x000000ff5200720c */ /* 0x000fe40003f85070 */
[----:B------:R-:W-:Y:S01]  /*6150*/  ISETP.NE.U32.AND P2, PT, RZ, UR46, PT ;  /* 0x0000002eff007c0c */ /* 0x000fe2000bf45070 */
[----:B------:R-:W-:Y:S01]  /*6160*/  UISETP.NE.AND.EX UP1, UPT, UR61, URZ, UPT, UP0 ;  /* 0x000000ff3d00728c */ /* 0x000fe2000bf25300 */
[----:B------:R-:W-:Y:S01]  /*6170*/  ISETP.NE.AND.EX P4, PT, R83, RZ, PT, P4 ;  /* 0x000000ff5300720c */ /* 0x000fe20003f85340 */
[----:B------:R-:W-:Y:S01]  /*6180*/  UPLOP3.LUT UP0, UPT, UPT, UPT, UPT, 0x40, 0x4 ;  /* 0x000000000004789c */ /* 0x000fe20003f0e870 */
[----:B------:R-:W-:Y:S05]  /*6190*/  ISETP.NE.AND.EX P2, PT, RZ, UR47, PT, P2 ;  /* 0x0000002fff007c0c */ /* 0x000fea000bf45320 */
[----:B------:R-:W-:Y:S06]  /*61a0*/  UISETP.NE.AND UP2, UPT, UR4, URZ, UPT ;  /* 0x000000ff0400728c */ /* 0x000fec000bf45270 */
[----:B------:R-:W-:Y:S05]  /*61b0*/  PLOP3.LUT P1, PT, PT, PT, UP2, 0x80, 0x8 ;  /* 0x000000000008781c */ /* 0x000fea0003f2f028 */
[----:B------:R-:W-:Y:S06]  /*61c0*/  @UP2 UPLOP3.LUT UP0, UPT, UPT, UPT, UP1, 0x80, 0x8 ;  /* 0x000000000008289c */ /* 0x000fec0003f0f010 */
[----:B------:R-:W-:Y:S01]  /*61d0*/  PLOP3.LUT P0, PT, PT, PT, UP0, 0x80, 0x8 ;  /* 0x000000000008781c */ /* 0x000fe20003f0f008 */
[----:B------:R-:W-:Y:S01]  /*61e0*/  @!UPT UIADD3 URZ, UPT, UPT, URZ, URZ, URZ ;  /* 0x000000fffffff290 */ /* 0x000fe2000fffe0ff */
[----:B------:R-:W-:Y:S11]  /*61f0*/  BRA.U !UP1, `(.L_x_105) ;  /* 0x00000001093c7547 */ /* 0x000ff6000b800000 */
[----:B------:R-:W-:Y:S01]  /*6200*/  UISETP.NE.U32.AND UP0, UPT, UR46, URZ, UPT ;  /* 0x000000ff2e00728c */ /* 0x000fe2000bf05070 */
[----:B-1----:R-:W-:Y:S01]  /*6210*/  HFMA2 R0, -RZ, RZ, 0, 5.9604644775390625e-08 ;  /* 0x00000001ff007431 */ /* 0x002fe200000001ff */
[----:B------:R-:W1:Y:S01]  /*6220*/  LDCU.64 UR8, c[0x0][0x358] ;  /* 0x00006b00ff0877ac */ /* 0x000e620008000a00 */
[----:B------:R-:W-:Y:S01]  /*6230*/  IMAD.MOV.U32 R84, RZ, RZ, 0x1 ;  /* 0x00000001ff547424 */ /* 0x000fe200078e00ff */
[----:B------:R-:W-:Y:S06]  /*6240*/  UISETP.NE.AND.EX UP0, UPT, UR47, URZ, UPT, UP0 ;  /* 0x000000ff2f00728c */ /* 0x000fec000bf05300 */
[----:B------:R-:W-:Y:S05]  /*6250*/  PLOP3.LUT P3, PT, PT, PT, UP0, 0x80, 0x8 ;  /* 0x000000000008781c */ /* 0x000fea0003f6f008 */
[----:B------:R-:W2:Y:S01]  /*6260*/  @UP0 LDCU.64 UR4, c[0x0][0x888] ;  /* 0x00011100ff0407ac */ /* 0x000ea20008000a00 */
[----:B------:R-:W-:Y:S07]  /*6270*/  @UP0 UIMAD UR6, UR36, UR60, URZ ;  /* 0x0000003c240602a4 */ /* 0x000fee000f8e02ff */
[----:B------:R-:W-:Y:S01]  /*6280*/  @!P3 PRMT R84, R0, 0x7610, R84 ;  /* 0x000076100054b816 */ /* 0x000fe20000000054 */
[----:B--2---:R-:W-:Y:S06]  /*6290*/  @UP0 UIMAD.WIDE UR4, UR6, 0x4, UR4 ;  /* 0x00000004060408a5 */ /* 0x004fec000f8e0204 */
[----:B------:R-:W-:Y:S01]  /*62a0*/  IMAD.U32 R2, RZ, RZ, UR4 ;  /* 0x00000004ff027e24 */ /* 0x000fe2000f8e00ff */
[----:B------:R-:W-:Y:S04]  /*62b0*/  MOV R3, UR5 ;  /* 0x0000000500037c02 */ /* 0x000fe80008000f00 */
[----:B------:R-:W2:Y:S01]  /*62c0*/  @!UP0 LDCU UR4, c[0x0][0x880] ;  /* 0x00011000ff0487ac */ /* 0x000ea20008000800 */
[----:B-1---5:R3:W5:Y:S02]  /*62d0*/  @P3 LDG.E R41, desc[UR8][R2.64] ;  /* 0x0000000802293981 */ /* 0x022764000c1e1900 */
[----:B--23--:R-:W-:Y:S02]  /*62e0*/  @!P3 IMAD.U32 R41, RZ, RZ, UR4 ;  /* 0x00000004ff29be24 */ /* 0x00cfe4000f8e00ff */
.L_x_105:
[----:B------:R-:W-:Y:S05]  /*62f0*/  @!P4 BRA `(.L_x_106) ;  /* 0x000000000024c947 */ /* 0x000fea0003800000 */
[----:B------:R-:W-:Y:S01]  /*6300*/  ISETP.NE.U32.AND P3, PT, R80, RZ, PT ;  /* 0x000000ff5000720c */ /* 0x000fe20003f65070 */
[----:B------:R-:W2:Y:S03]  /*6310*/  LDCU.64 UR4, c[0x0][0x358] ;  /* 0x00006b00ff0477ac */ /* 0x000ea60008000a00 */
[----:B------:R-:W-:Y:S11]  /*6320*/  ISETP.NE.AND.EX P3, PT, R81, RZ, PT, P3 ;  /* 0x000000ff5100720c */ /* 0x000ff60003f65330 */
[----:B------:R-:W-:Y:S02]  /*6330*/  @!UPT UIADD3 URZ, UPT, UPT, URZ, URZ, URZ ;  /* 0x000000fffffff290 */ /* 0x000fe4000fffe0ff */
[----:B------:R-:W3:Y:S01]  /*6340*/  @P3 LDC.64 R2, c[0x0][0x8a8] ;  /* 0x00022a00ff023b82 */ /* 0x000ee20000000a00 */
[----:B-1----:R-:W-:Y:S04]  /*6350*/  @P3 IMAD R0, R82, UR36, RZ ;  /* 0x0000002452003c24 */ /* 0x002fe8000f8e02ff */
[----:B---3--:R-:W-:Y:S05]  /*6360*/  @P3 IMAD.WIDE R2, R0, 0x4, R2 ;  /* 0x0000000400023825 */ /* 0x008fea00078e0202 */
[----:B--2--5:R2:W5:Y:S02]  /*6370*/  @P3 LDG.E R38, desc[UR4][R2.64] ;  /* 0x0000000402263981 */ /* 0x024564000c1e1900 */
[----:B--2---:R-:W3:Y:S02]  /*6380*/  @!P3 LDC R38, c[0x0][0x8a0] ;  /* 0x00022800ff26bb82 */ /* 0x004ee40000000800 */
.L_x_106:
[----:B-----5:R-:W-:Y:S01]  /*6390*/  FSETP.NEU.AND P4, PT, R41, RZ, PT ;  /* 0x000000ff2900720b */ /* 0x020fe20003f8d000 */
[----:B------:R-:W-:Y:S01]  /*63a0*/  BSSY B1, `(.L_x_107) ;  /* 0x0000042000017945 */ /* 0x000fe20003800000 */
[----:B------:R-:W-:Y:S01]  /*63b0*/  SEL R5, RZ, 0xffffffff, P2 ;  /* 0xffffffffff057807 */ /* 0x000fe20001000000 */
[----:B------:R-:W-:Y:S01]  /*63c0*/  IMAD.MOV.U32 R102, RZ, RZ, 0x1 ;  /* 0x00000001ff667424 */ /* 0x000fe200078e00ff */
[----:B------:R-:W-:Y:S02]  /*63d0*/  LOP3.LUT P3, RZ, R84, 0xff, RZ, 0xc0, !PT ;  /* 0x000000ff54ff7812 */ /* 0x000fe4000786c0ff */
[----:B------:R-:W-:Y:S02]  /*63e0*/  CS2R R78, SRZ ;  /* 0x00000000004e7805 */ /* 0x000fe4000001ff00 */
[----:B------:R-:W-:Y:S02]  /*63f0*/  @P1 SEL R4, RZ, 0xffffffff, P4 ;  /* 0xffffffffff041807 */ /* 0x000fe40002000000 */
[----:B------:R-:W-:Y:S02]  /*6400*/  CS2R R76, SRZ ;  /* 0x00000000004c7805 */ /* 0x000fe4000001ff00 */
[----:B------:R-:W-:Y:S02]  /*6410*/  LEA R2, R90, UR44, 0x3 ;  /* 0x0000002c5a027c11 */ /* 0x000fe4000f8e18ff */
[----:B------:R-:W-:Y:S02]  /*6420*/  CS2R R74, SRZ ;  /* 0x00000000004a7805 */ /* 0x000fe4000001ff00 */
[----:B------:R-:W-:Y:S02]  /*6430*/  @P0 SEL R4, R5, R4, !P3 ;  /* 0x0000000405040207 */ /* 0x000fe40005800000 */
[----:B------:R-:W-:Y:S02]  /*6440*/  CS2R R72, SRZ ;  /* 0x0000000000487805 */ /* 0x000fe4000001ff00 */
[----:B------:R-:W-:Y:S02]  /*6450*/  LEA R100, R36, UR44, 0x3 ;  /* 0x0000002c24647c11 */ /* 0x000fe4000f8e18ff */
[----:B------:R-:W-:Y:S02]  /*6460*/  @P1 LOP3.LUT R4, R4, 0x1, RZ, 0xc0, !PT ;  /* 0x0000000104041812 */ /* 0x000fe400078ec0ff */
[----:B------:R-:W-:Y:S02]  /*6470*/  SHF.L.U32 R3, R92, 0x1f, RZ ;  /* 0x0000001f5c037819 */ /* 0x000fe400000006ff */
[----:B------:R-:W-:Y:S02]  /*6480*/  ISETP.NE.U32.OR P6, PT, R4, 0x1, !P1 ;  /* 0x000000010400780c */ /* 0x000fe40004fc5470 */
[----:B------:R-:W-:Y:S02]  /*6490*/  PLOP3.LUT P2, PT, PT, PT, UP1, 0x80, 0x8 ;  /* 0x000000000008781c */ /* 0x000fe40003f4f018 */
[C---:B------:R-:W-:Y:S02]  /*64a0*/  LEA.HI R39, R36.reuse, R36, RZ, 0x1 ;  /* 0x0000002424277211 */ /* 0x040fe400078f08ff */
[----:B------:R-:W-:Y:S02]  /*64b0*/  SEL R4, RZ, 0xffffffff, P4 ;  /* 0xffffffffff047807 */ /* 0x000fe40002000000 */
[----:B------:R-:W-:Y:S01]  /*64c0*/  P2R R96, PR, RZ, 0x40 ;  /* 0x00000040ff607803 */ /* 0x000fe20000000000 */
[C---:B-1----:R-:W-:Y:S01]  /*64d0*/  IMAD.SHL.U32 R0, R39.reuse, 0x40, RZ ;  /* 0x0000004027007824 */ /* 0x042fe200078e00ff */
[----:B------:R-:W-:Y:S03]  /*64e0*/  LOP3.LUT R39, R39, 0xffe, RZ, 0xc0, !PT ;  /* 0x00000ffe27277812 */ /* 0x000fe600078ec0ff */
[----:B------:R-:W-:Y:S02]  /*64f0*/  @P6 SHF.L.U32 R7, R89, 0x1f, RZ ;  /* 0x0000001f59076819 */ /* 0x000fe400000006ff */
[----:B------:R-:W-:Y:S01]  /*6500*/  @P2 SEL R4, R5, R4, !P3 ;  /* 0x0000000405042207 */ /* 0x000fe20005800000 */
[----:B------:R-:W-:Y:S01]  /*6510*/  IMAD.IADD R39, R36, 0x1, -R39 ;  /* 0x0000000124277824 */ /* 0x000fe200078e0a27 */
[----:B------:R-:W1:Y:S01]  /*6520*/  @P6 SYNCS.PHASECHK.TRANS64.TRYWAIT P1, [R2+URZ+0x110], R7 ;  /* 0x00011007020065a7 */ /* 0x000e6200080211ff */
[----:B------:R-:W-:Y:S02]  /*6530*/  LOP3.LUT R0, R0, 0xffffff80, RZ, 0xc0, !PT ;  /* 0xffffff8000007812 */ /* 0x000fe400078ec0ff */
[----:B------:R-:W-:Y:S03]  /*6540*/  LOP3.LUT R4, R4, 0x1, RZ, 0xc0, !PT ;  /* 0x0000000104047812 */ /* 0x000fe600078ec0ff */
[----:B------:R-:W-:Y:S01]  /*6550*/  IMAD.IADD R0, R37, 0x1, R0 ;  /* 0x0000000125007824 */ /* 0x000fe200078e0200 */
[----:B------:R-:W-:Y:S03]  /*6560*/  ISETP.NE.U32.AND P5, PT, R4, 0x1, PT ;  /* 0x000000010400780c */ /* 0x000fe60003fa5070 */
[----:B------:R-:W-:Y:S01]  /*6570*/  IMAD R39, R39, 0x100000, R0 ;  /* 0x0010000027277824 */ /* 0x000fe200078e0200 */
[----:B------:R-:W-:Y:S01]  /*6580*/  P2R R103, PR, RZ, 0x20 ;  /* 0x00000020ff677803 */ /* 0x000fe20000000000 */
[----:B------:R2:W4:Y:S01]  /*6590*/  SYNCS.PHASECHK.TRANS64.TRYWAIT P0, [R100+URZ+0x160], R3 ;  /* 0x00016003640075a7 */ /* 0x00052200080011ff */
[----:B-1----:R-:W-:Y:S01]  /*65a0*/  @P6 SEL R102, RZ, 0x1, !P1 ;  /* 0x00000001ff666807 */ /* 0x002fe20004800000 */
[----:B--2---:R-:W-:Y:S06]  /*65b0*/  @!P6 BRA `(.L_x_108) ;  /* 0x000000000080e947 */ /* 0x004fec0003800000 */
[----:B------:R-:W-:Y:S01]  /*65c0*/  @P5 IMAD R6, R90, 0x1000, R71 ;  /* 0x000010005a065824 */ /* 0x000fe200078e0247 */
[----:B------:R-:W1:Y:S01]  /*65d0*/  S2R R0, SR_CgaCtaId ;  /* 0x0000000000007919 */ /* 0x000e620000008800 */
[----:B------:R-:W-:Y:S01]  /*65e0*/  ISETP.NE.AND P1, PT, R102, RZ, PT ;  /* 0x000000ff6600720c */ /* 0x000fe20003f25270 */
[----:B------:R-:W-:Y:S01]  /*65f0*/  BSSY B0, `(.L_x_109) ;  /* 0x000000b000007945 */ /* 0x000fe20003800000 */
[----:B------:R-:W-:Y:S01]  /*6600*/  @P5 VIADD R4, R6, UR44 ;  /* 0x0000002c06045c36 */ /* 0x000fe20008000000 */
[----:B------:R-:W-:Y:S02]  /*6610*/  CS2R R74, SRZ ;  /* 0x00000000004a7805 */ /* 0x000fe4000001ff00 */
[----:B------:R-:W-:Y:S02]  /*6620*/  CS2R R72, SRZ ;  /* 0x0000000000487805 */ /* 0x000fe4000001ff00 */
[----:B------:R-:W-:Y:S01]  /*6630*/  CS2R R78, SRZ ;  /* 0x00000000004e7805 */ /* 0x000fe2000001ff00 */
[----:B------:R-:W-:Y:S01]  /*6640*/  @P5 IMAD R4, R93, -0x10, R4 ;  /* 0xfffffff05d045824 */ /* 0x000fe200078e0204 */
[----:B------:R-:W-:Y:S04]  /*6650*/  CS2R R76, SRZ ;  /* 0x00000000004c7805 */ /* 0x000fe8000001ff00 */
[----:B------:R-:W-:Y:S05]  /*6660*/  @P1 BRA `(.L_x_110) ;  /* 0x00000000000c1947 */ /* 0x000fea0003800000 */
[----:B------:R-:W-:Y:S04]  /*6670*/  SHF.L.U32 R5, R89, 0x1f, RZ ;  /* 0x0000001f59057819 */ /* 0x000fe800000006ff */
[----:B------:R-:W2:Y:S02]  /*6680*/  SYNCS.PHASECHK.TRANS64.TRYWAIT P1, [R2+URZ+0x110], R5 ;  /* 0x00011005020075a7 */ /* 0x000ea400080211ff */
[----:B--2---:R-:W-:Y:S05]  /*6690*/  @!P1 BRA `(.L_x_111) ;  /* 0x00000028002c9947 */ /* 0x004fea0003800000 */
.L_x_110:
[----:B------:R-:W-:Y:S05]  /*66a0*/  BSYNC B0 ;  /* 0x0000000000007941 */ /* 0x000fea0003800000 */
.L_x_109:
[----:B------:R-:W-:Y:S01]  /*66b0*/  ISETP.NE.AND P1, PT, R103, RZ, PT ;  /* 0x000000ff6700720c */ /* 0x000fe20003f25270 */
[----:B--2---:R-:W-:Y:S02]  /*66c0*/  VIADD R5, R2, 0x120 ;  /* 0x0000012002057836 */ /* 0x004fe40000000000 */
[----:B------:R-:W-:Y:S03]  /*66d0*/  VIADD R90, R90, 0x1 ;  /* 0x000000015a5a7836 */ /* 0x000fe60000000000 */
[----:B-1----:R-:W-:Y:S07]  /*66e0*/  PRMT R0, R0, 0x654, R5 ;  /* 0x0000065400007816 */ /* 0x002fee0000000005 */
[----:B------:R1:W2:Y:S04]  /*66f0*/  @P1 LDS.128 R72, [R6+UR44+0x200] ;  /* 0x0002002c06481984 */ /* 0x0002a80008000c00 */
[----:B------:R1:W1:Y:S01]  /*6700*/  @P1 LDS.128 R76, [R4+0x210] ;  /* 0x00021000044c1984 */ /* 0x0002620000000c00 */
[C---:B------:R-:W-:Y:S01]  /*6710*/  ISETP.NE.AND P1, PT, R90.reuse, 0x2, PT ;  /* 0x000000025a00780c */ /* 0x040fe20003f25270 */
[----:B------:R-:W-:Y:S01]  /*6720*/  @!PT LDS RZ, [RZ] ;  /* 0x00000000fffff984 */ /* 0x000fe20000000800 */
[----:B------:R-:W-:Y:S01]  /*6730*/  @!PT LDS RZ, [RZ] ;  /* 0x00000000fffff984 */ /* 0x000fe20000000800 */
[----:B------:R-:W-:Y:S01]  /*6740*/  @!PT LDS RZ, [RZ] ;  /* 0x00000000fffff984 */ /* 0x000fe20000000800 */
[----:B------:R-:W-:Y:S01]  /*6750*/  @!PT LDS RZ, [RZ] ;  /* 0x00000000fffff984 */ /* 0x000fe20000000800 */
[----:B------:R5:W-:Y:S06]  /*6760*/  MEMBAR.ALL.CTA ;  /* 0x0000000000007992 */ /* 0x000bec0000008000 */
[----:B-----5:R-:W5:Y:S01]  /*6770*/  FENCE.VIEW.ASYNC.S ;  /* 0x00000000000073c6 */ /* 0x020f620000000000 */
[----:B------:R-:W-:Y:S01]  /*6780*/  SEL R90, R90, RZ, P1 ;  /* 0x000000ff5a5a7207 */ /* 0x000fe20000800000 */
[----:B-----5:R5:W-:Y:S02]  /*6790*/  SYNCS.ARRIVE.TRANS64.RED.A1T0 RZ, [R0+URZ], RZ ;  /* 0x000000ff00ff79a7 */ /* 0x020be400081004ff */
[----:B-----5:R-:W-:Y:S04]  /*67a0*/  SEL R0, RZ, 0x1, P1 ;  /* 0x00000001ff007807 */ /* 0x020fe80000800000 */
[----:B--2---:R-:W-:Y:S02]  /*67b0*/  LOP3.LUT R89, R89, R0, RZ, 0x3c, !PT ;  /* 0x0000000059597212 */ /* 0x004fe400078e3cff */
.L_x_108:
[----:B------:R-:W-:Y:S05]  /*67c0*/  BSYNC B1 ;  /* 0x0000000000017941 */ /* 0x000fea0003800000 */
.L_x_107:
[----:B------:R-:W-:Y:S04]  /*67d0*/  SHF.R.U32.HI R0, RZ, 0x15, R39 ;  /* 0x00000015ff007819 */ /* 0x000fe80000011627 */
[----:B------:R-:W-:Y:S01]  /*67e0*/  LOP3.LUT P1, RZ, R0, 0x3, R85, 0x48, !PT ;  /* 0x0000000300ff7812 */ /* 0x000fe20007824855 */
[----:B------:R-:W-:Y:S01]  /*67f0*/  @!UPT UIADD3 URZ, UPT, UPT, URZ, URZ, URZ ;  /* 0x000000fffffff290 */ /* 0x000fe2000fffe0ff */
[----:B----4-:R-:W-:Y:S11]  /*6800*/  @P0 BRA `(.L_x_112) ;  /* 0x0000000000080947 */ /* 0x010ff60003800000 */
[----:B------:R-:W2:Y:S02]  /*6810*/  SYNCS.PHASECHK.TRANS64.TRYWAIT P0, [R100+URZ+0x160], R3 ;  /* 0x00016003640075a7 */ /* 0x000ea400080011ff */
[----:B--2---:R-:W-:Y:S05]  /*6820*/  @!P0 BRA `(.L_x_113) ;  /* 0x0000002400dc8947 */ /* 0x004fea0003800000 */
.L_x_112:
[----:B------:R-:W-:Y:S05]  /*6830*/  @!P1 BRA `(.L_x_114) ;  /* 0x0000000000409947 */ /* 0x000fea0003800000 */
[----:B------:R-:W4:Y:S01]  /*6840*/  LDCU.64 UR8, c[0x4][0x70] ;  /* 0x01000e00ff0877ac */ /* 0x000f220008000a00 */
[----:B--2---:R-:W-:Y:S01]  /*6850*/  MOV R3, 0x0 ;  /* 0x0000000000037802 */ /* 0x004fe20000000f00 */
[----:B------:R-:W-:Y:S02]  /*6860*/  HFMA2 R12, -RZ, RZ, 0, 5.9604644775390625e-08 ;  /* 0x00000001ff0c7431 */ /* 0x000fe400000001ff */
[----:B------:R-:W-:Y:S02]  /*6870*/  IMAD.MOV.U32 R8, RZ, RZ, 0x192 ;  /* 0x00000192ff087424 */ /* 0x000fe400078e00ff */
[----:B------:R-:W-:Y:S01]  /*6880*/  IMAD.MOV.U32 R13, RZ, RZ, RZ ;  /* 0x000000ffff0d7224 */ /* 0x000fe200078e00ff */
[----:B------:R-:W2:Y:S01]  /*6890*/  LDCU.64 UR6, c[0x4][0x78] ;  /* 0x01000f00ff0677ac */ /* 0x000ea20008000a00 */
[----:B------:R-:W3:Y:S01]  /*68a0*/  LDC.64 R2, c[0x4][R3] ;  /* 0x0100000003027b82 */ /* 0x000ee20000000a00 */
[----:B------:R-:W5:Y:S01]  /*68b0*/  LDCU.64 UR4, c[0x4][0x10] ;  /* 0x01000200ff0477ac */ /* 0x000f620008000a00 */
[----:B----4-:R-:W-:Y:S01]  /*68c0*/  MOV R5, UR9 ;  /* 0x0000000900057c02 */ /* 0x010fe20008000f00 */
[----:B-1----:R-:W-:Y:S01]  /*68d0*/  IMAD.U32 R4, RZ, RZ, UR8 ;  /* 0x00000008ff047e24 */ /* 0x002fe2000f8e00ff */
[----:B--2---:R-:W-:Y:S01]  /*68e0*/  MOV R7, UR7 ;  /* 0x0000000700077c02 */ /* 0x004fe20008000f00 */
[----:B------:R-:W-:Y:S01]  /*68f0*/  IMAD.U32 R6, RZ, RZ, UR6 ;  /* 0x00000006ff067e24 */ /* 0x000fe2000f8e00ff */
[----:B-----5:R-:W-:Y:S01]  /*6900*/  MOV R11, UR5 ;  /* 0x00000005000b7c02 */ /* 0x020fe20008000f00 */
[----:B------:R-:W-:Y:S02]  /*6910*/  IMAD.U32 R10, RZ, RZ, UR4 ;  /* 0x00000004ff0a7e24 */ /* 0x000fe4000f8e00ff */
[----:B------:R-:W-:Y:S07]  /*6920*/  LEPC R20, `(.L_x_114) ;  /* 0x000000001014794e */ /* 0x000fee0000000000 */
[----:B---3--:R-:W-:Y:S05]  /*6930*/  CALL.ABS.NOINC R2 ;  /* 0x0000000002007343 */ /* 0x008fea0003c00000 */
.L_x_114:
[-C--:B------:R-:W-:Y:S01]  /*6940*/  F2FP.F16.E4M3.UNPACK_B R42, R72.reuse ;  /* 0x00000048ff2a723e */ /* 0x080fe200020006ff */
[----:B------:R-:W-:Y:S05]  /*6950*/  WARPSYNC.ALL ;  /* 0x0000000000007948 */ /* 0x000fea0003800000 */
[----:B------:R-:W-:Y:S01]  /*6960*/  R2UR UR4, R39 ;  /* 0x00000000270472ca */ /* 0x000fe200000e0000 */
[--C-:B------:R-:W-:Y:S01]  /*6970*/  HADD2.F32 R40, -RZ, R42.reuse.H0_H0 ;  /* 0x2000002aff287230 */ /* 0x100fe20000004100 */
[----:B------:R-:W-:Y:S01]  /*6980*/  F2FP.F16.E4M3.UNPACK_B R43, R72.H1 ;  /* 0x00000048ff2b723e */ /* 0x000fe200030006ff */
[----:B------:R-:W-:Y:S01]  /*6990*/  HADD2.F32 R42, -RZ, R42.H1_H1 ;  /* 0x3000002aff2a7230 */ /* 0x000fe20000004100 */
[-C--:B------:R-:W-:Y:S01]  /*69a0*/  F2FP.F16.E4M3.UNPACK_B R45, R73.reuse ;  /* 0x00000049ff2d723e */ /* 0x080fe200020006ff */
[----:B------:R-:W-:Y:S01]  /*69b0*/  BSSY.RECONVERGENT B0, `(.L_x_115) ;  /* 0x0000099000007945 */ /* 0x000fe20003800200 */
[----:B------:R-:W-:Y:S01]  /*69c0*/  F2FP.F16.E4M3.UNPACK_B R47, R73.H1 ;  /* 0x00000049ff2f723e */ /* 0x000fe200030006ff */
[--C-:B------:R-:W-:Y:S01]  /*69d0*/  HADD2.F32 R44, -RZ, R43.reuse.H0_H0 ;  /* 0x2000002bff2c7230 */ /* 0x100fe20000004100 */
[-C--:B------:R-:W-:Y:S01]  /*69e0*/  F2FP.F16.E4M3.UNPACK_B R49, R74.reuse ;  /* 0x0000004aff31723e */ /* 0x080fe200020006ff */
[----:B------:R-:W-:Y:S01]  /*69f0*/  HADD2.F32 R46, -RZ, R43.H1_H1 ;  /* 0x3000002bff2e7230 */ /* 0x000fe20000004100 */
[----:B------:R-:W-:Y:S01]  /*6a00*/  F2FP.F16.E4M3.UNPACK_B R51, R74.H1 ;  /* 0x0000004aff33723e */ /* 0x000fe200030006ff */
[--C-:B------:R-:W-:Y:S01]  /*6a10*/  HADD2.F32 R43, -RZ, R45.reuse.H0_H0 ;  /* 0x2000002dff2b7230 */ /* 0x100fe20000004100 */
[-C--:B------:R-:W-:Y:S01]  /*6a20*/  F2FP.F16.E4M3.UNPACK_B R53, R75.reuse ;  /* 0x0000004bff35723e */ /* 0x080fe200020006ff */
[----:B-1----:R-:W-:Y:S01]  /*6a30*/  LDTM.16dp32bit_t0_t15.x32 R4, tmem[UR4] ;  /* 0x00000004000479ee */ /* 0x002fe20008a80000 */
[----:B------:R-:W3:Y:S01]  /*6a40*/  LDTM.16dp32bit_t16_t31.x32 R4, tmem[UR4+0x20] ;  /* 0x00002004000479ee */ /* 0x000ee20008aa0000 */
[----:B------:R-:W-:Y:S01]  /*6a50*/  ISETP.NE.AND P6, PT, R96, RZ, PT ;  /* 0x000000ff6000720c */ /* 0x000fe20003fc5270 */
[----:B------:R-:W-:Y:S01]  /*6a60*/  HADD2.F32 R48, -RZ, R45.H1_H1 ;  /* 0x3000002dff307230 */ /* 0x000fe20000004100 */
[----:B------:R-:W-:Y:S01]  /*6a70*/  IADD3 R109, PT, PT, R71, UR44, RZ ;  /* 0x0000002c476d7c10 */ /* 0x000fe2000fffe0ff */
[----:B------:R-:W-:Y:S01]  /*6a80*/  HADD2.F32 R52, -RZ, R49.H1_H1 ;  /* 0x30000031ff347230 */ /* 0x000fe20000004100 */
[----:B------:R-:W-:Y:S01]  /*6a90*/  SHF.L.U32 R108, R88, 0x4, RZ ;  /* 0x00000004586c7819 */ /* 0x000fe200000006ff */
[----:B------:R-:W-:Y:S01]  /*6aa0*/  HADD2.F32 R56, -RZ, R53.H1_H1 ;  /* 0x30000035ff387230 */ /* 0x000fe20000004100 */
[----:B------:R-:W-:Y:S01]  /*6ab0*/  F2FP.F16.E4M3.UNPACK_B R55, R75.H1 ;  /* 0x0000004bff37723e */ /* 0x000fe200030006ff */
[--C-:B------:R-:W-:Y:S01]  /*6ac0*/  HADD2.F32 R45, -RZ, R47.reuse.H0_H0 ;  /* 0x2000002fff2d7230 */ /* 0x100fe20000004100 */
[----:B------:R-:W-:Y:S01]  /*6ad0*/  IADD3 R101, PT, PT, R109, R108, RZ ;  /* 0x0000006c6d657210 */ /* 0x000fe20007ffe0ff */
[----:B------:R-:W-:Y:S01]  /*6ae0*/  HADD2.F32 R50, -RZ, R47.H1_H1 ;  /* 0x3000002fff327230 */ /* 0x000fe20000004100 */
[-C--:B------:R-:W-:Y:S01]  /*6af0*/  F2FP.F16.E4M3.UNPACK_B R57, R76.reuse ;  /* 0x0000004cff39723e */ /* 0x080fe200020006ff */
[----:B------:R-:W-:Y:S01]  /*6b00*/  HADD2.F32 R47, -RZ, R49.H0_H0 ;  /* 0x20000031ff2f7230 */ /* 0x000fe20000004100 */
[----:B------:R-:W-:Y:S01]  /*6b10*/  F2FP.F16.E4M3.UNPACK_B R59, R76.H1 ;  /* 0x0000004cff3b723e */ /* 0x000fe200030006ff */
[----:B------:R-:W-:Y:S01]  /*6b20*/  HADD2.F32 R49, -RZ, R51.H0_H0 ;  /* 0x20000033ff317230 */ /* 0x000fe20000004100 */
[-C--:B------:R-:W-:Y:S01]  /*6b30*/  F2FP.F16.E4M3.UNPACK_B R61, R77.reuse ;  /* 0x0000004dff3d723e */ /* 0x080fe200020006ff */
[----:B------:R-:W-:Y:S01]  /*6b40*/  HADD2.F32 R60, -RZ, R57.H1_H1 ;  /* 0x30000039ff3c7230 */ /* 0x000fe20000004100 */
[----:B------:R-:W-:Y:S01]  /*6b50*/  F2FP.F16.E4M3.UNPACK_B R63, R77.H1 ;  /* 0x0000004dff3f723e */ /* 0x000fe200030006ff */
[----:B------:R-:W-:Y:S01]  /*6b60*/  HADD2.F32 R54, -RZ, R51.H1_H1 ;  /* 0x30000033ff367230 */ /* 0x000fe20000004100 */
[-C--:B------:R-:W-:Y:S01]  /*6b70*/  F2FP.F16.E4M3.UNPACK_B R65, R78.reuse ;  /* 0x0000004eff41723e */ /* 0x080fe200020006ff */
[----:B------:R-:W-:Y:S01]  /*6b80*/  HADD2.F32 R51, -RZ, R53.H0_H0 ;  /* 0x20000035ff337230 */ /* 0x000fe20000004100 */
[----:B------:R-:W-:Y:S01]  /*6b90*/  F2FP.F16.E4M3.UNPACK_B R67, R78.H1 ;  /* 0x0000004eff43723e */ /* 0x000fe200030006ff */
[----:B------:R-:W-:Y:S01]  /*6ba0*/  HADD2.F32 R64, -RZ, R61.H1_H1 ;  /* 0x3000003dff407230 */ /* 0x000fe20000004100 */
[----:B------:R-:W-:Y:S01]  /*6bb0*/  ISETP.NE.AND P0, PT, R95, RZ, PT ;  /* 0x000000ff5f00720c */ /* 0x000fe20003f05270 */
[C---:B---3--:R-:W-:Y:S01]  /*6bc0*/  FMUL R0, R38.reuse, R4 ;  /* 0x0000000426007220 */ /* 0x048fe20000400000 */
[C---:B------:R-:W-:Y:S01]  /*6bd0*/  FMUL R2, R38.reuse, R5 ;  /* 0x0000000526027220 */ /* 0x040fe20000400000 */
[C---:B------:R-:W-:Y:S01]  /*6be0*/  FMUL R4, R38.reuse, R8 ;  /* 0x0000000826047220 */ /* 0x040fe20000400000 */
[C---:B------:R-:W-:Y:S01]  /*6bf0*/  FMUL R5, R38.reuse, R9 ;  /* 0x0000000926057220 */ /* 0x040fe20000400000 */
[C---:B------:R-:W-:Y:S01]  /*6c00*/  FFMA R0, R41.reuse, R40, R0 ;  /* 0x0000002829007223 */ /* 0x040fe20000000000 */
[C---:B------:R-:W-:Y:S01]  /*6c10*/  FFMA R2, R41.reuse, R42, R2 ;  /* 0x0000002a29027223 */ /* 0x040fe20000000002 */
[C---:B------:R-:W-:Y:S01]  /*6c20*/  FMUL R8, R38.reuse, R12 ;  /* 0x0000000c26087220 */ /* 0x040fe20000400000 */
[C---:B------:R-:W-:Y:S01]  /*6c30*/  FMUL R9, R38.reuse, R13 ;  /* 0x0000000d26097220 */ /* 0x040fe20000400000 */
[C---:B------:R-:W-:Y:S01]  /*6c40*/  FMUL R12, R38.reuse, R16 ;  /* 0x00000010260c7220 */ /* 0x040fe20000400000 */
[C---:B------:R-:W-:Y:S01]  /*6c50*/  FMUL R13, R38.reuse, R17 ;  /* 0x00000011260d7220 */ /* 0x040fe20000400000 */
[C---:B------:R-:W-:Y:S01]  /*6c60*/  FMUL R16, R38.reuse, R20 ;  /* 0x0000001426107220 */ /* 0x040fe20000400000 */
[C---:B------:R-:W-:Y:S01]  /*6c70*/  FMUL R17, R38.reuse, R21 ;  /* 0x0000001526117220 */ /* 0x040fe20000400000 */
[C---:B------:R-:W-:Y:S01]  /*6c80*/  FMUL R20, R38.reuse, R24 ;  /* 0x0000001826147220 */ /* 0x040fe20000400000 */
[C---:B------:R-:W-:Y:S01]  /*6c90*/  FMUL R21, R38.reuse, R25 ;  /* 0x0000001926157220 */ /* 0x040fe20000400000 */
[----:B------:R-:W-:Y:S02]  /*6ca0*/  HADD2.F32 R68, -RZ, R65.H1_H1 ;  /* 0x30000041ff447230 */ /* 0x000fe40000004100 */
[C---:B------:R-:W-:Y:S01]  /*6cb0*/  FMUL R24, R38.reuse, R28 ;  /* 0x0000001c26187220 */ /* 0x040fe20000400000 */
[C---:B------:R-:W-:Y:S01]  /*6cc0*/  FMUL R25, R38.reuse, R29 ;  /* 0x0000001d26197220 */ /* 0x040fe20000400000 */
[C---:B------:R-:W-:Y:S01]  /*6cd0*/  FMUL R28, R38.reuse, R32 ;  /* 0x00000020261c7220 */ /* 0x040fe20000400000 */
[C---:B------:R-:W-:Y:S01]  /*6ce0*/  FMUL R29, R38.reuse, R33 ;  /* 0x00000021261d7220 */ /* 0x040fe20000400000 */
[C---:B--2---:R-:W-:Y:S01]  /*6cf0*/  FMUL R3, R38.reuse, R6 ;  /* 0x0000000626037220 */ /* 0x044fe20000400000 */
[C---:B------:R-:W-:Y:S01]  /*6d00*/  FMUL R7, R38.reuse, R7 ;  /* 0x0000000726077220 */ /* 0x040fe20000400000 */
[C---:B------:R-:W-:Y:S01]  /*6d10*/  FMUL R6, R38.reuse, R10 ;  /* 0x0000000a26067220 */ /* 0x040fe20000400000 */
[C---:B------:R-:W-:Y:S01]  /*6d20*/  FMUL R11, R38.reuse, R11 ;  /* 0x0000000b260b7220 */ /* 0x040fe20000400000 */
[C---:B------:R-:W-:Y:S01]  /*6d30*/  FFMA R3, R41.reuse, R44, R3 ;  /* 0x0000002c29037223 */ /* 0x040fe20000000003 */
[C---:B------:R-:W-:Y:S01]  /*6d40*/  FFMA R7, R41.reuse, R46, R7 ;  /* 0x0000002e29077223 */ /* 0x040fe20000000007 */
[C---:B------:R-:W-:Y:S01]  /*6d50*/  FFMA R4, R41.reuse, R43, R4 ;  /* 0x0000002b29047223 */ /* 0x040fe20000000004 */
[----:B------:R-:W-:Y:S01]  /*6d60*/  F2FP.F16.E4M3.UNPACK_B R40, R79 ;  /* 0x0000004fff28723e */ /* 0x000fe200020006ff */
[C---:B------:R-:W-:Y:S01]  /*6d70*/  FFMA R5, R41.reuse, R48, R5 ;  /* 0x0000003029057223 */ /* 0x040fe20000000005 */
[C---:B------:R-:W-:Y:S01]  /*6d80*/  FFMA R6, R41.reuse, R45, R6 ;  /* 0x0000002d29067223 */ /* 0x040fe20000000006 */
[----:B------:R-:W-:Y:S01]  /*6d90*/  F2FP.F16.E4M3.UNPACK_B R42, R79.H1 ;  /* 0x0000004fff2a723e */ /* 0x000fe200030006ff */
[C---:B------:R-:W-:Y:S01]  /*6da0*/  FFMA R11, R41.reuse, R50, R11 ;  /* 0x00000032290b7223 */ /* 0x040fe2000000000b */
[----:B------:R-:W-:Y:S01]  /*6db0*/  FFMA R8, R41, R47, R8 ;  /* 0x0000002f29087223 */ /* 0x000fe20000000008 */
[----:B------:R-:W-:Y:S01]  /*6dc0*/  F2FP.SATFINITE.E4M3.F32.PACK_AB_MERGE_C R97, R7, R3, RZ ;  /* 0x000000030761723e */ /* 0x000fe200048070ff */
[C---:B------:R-:W-:Y:S01]  /*6dd0*/  FFMA R9, R41.reuse, R52, R9 ;  /* 0x0000003429097223 */ /* 0x040fe20000000009 */
[----:B------:R-:W-:Y:S01]  /*6de0*/  FMUL R10, R38, R14 ;  /* 0x0000000e260a7220 */ /* 0x000fe20000400000 */
[----:B------:R-:W-:Y:S01]  /*6df0*/  LEA R109, R90, UR44, 0x3 ;  /* 0x0000002c5a6d7c11 */ /* 0x000fe2000f8e18ff */
[----:B------:R-:W-:Y:S01]  /*6e00*/  FMUL R15, R38, R15 ;  /* 0x0000000f260f7220 */ /* 0x000fe20000400000 */
[--C-:B------:R-:W-:Y:S01]  /*6e10*/  HADD2.F32 R53, -RZ, R55.reuse.H0_H0 ;  /* 0x20000037ff357230 */ /* 0x100fe20000004100 */
[----:B------:R-:W-:Y:S01]  /*6e20*/  F2FP.SATFINITE.E4M3.F32.PACK_AB_MERGE_C R96, R2, R0, R97 ;  /* 0x000000000260723e */ /* 0x000fe20004807061 */
[----:B------:R-:W-:Y:S01]  /*6e30*/  FFMA R10, R41, R49, R10 ;  /* 0x00000031290a7223 */ /* 0x000fe2000000000a */
[----:B------:R-:W-:Y:S01]  /*6e40*/  F2FP.SATFINITE.E4M3.F32.PACK_AB_MERGE_C R97, R11, R6, RZ ;  /* 0x000000060b61723e */ /* 0x000fe200048070ff */
[C---:B------:R-:W-:Y:S01]  /*6e50*/  FFMA R15, R41.reuse, R54, R15 ;  /* 0x00000036290f7223 */ /* 0x040fe2000000000f */
[C---:B------:R-:W-:Y:S01]  /*6e60*/  FFMA R12, R41.reuse, R51, R12 ;  /* 0x00000033290c7223 */ /* 0x040fe2000000000c */
[----:B------:R-:W-:Y:S01]  /*6e70*/  FFMA R13, R41, R56, R13 ;  /* 0x00000038290d7223 */ /* 0x000fe2000000000d */
[----:B------:R-:W-:Y:S01]  /*6e80*/  F2FP.SATFINITE.E4M3.F32.PACK_AB_MERGE_C R97, R5, R4, R97 ;  /* 0x000000040561723e */ /* 0x000fe20004807061 */
[----:B------:R-:W-:Y:S01]  /*6e90*/  HADD2.F32 R58, -RZ, R55.H1_H1 ;  /* 0x30000037ff3a7230 */ /* 0x000fe20000004100 */
[----:B------:R-:W-:Y:S01]  /*6ea0*/  F2FP.SATFINITE.E4M3.F32.PACK_AB_MERGE_C R98, R15, R10, RZ ;  /* 0x0000000a0f62723e */ /* 0x000fe200048070ff */
[----:B------:R-:W-:Y:S02]  /*6eb0*/  HADD2.F32 R55, -RZ, R57.H0_H0 ;  /* 0x20000039ff377230 */ /* 0x000fe40000004100 */
[C---:B------:R-:W-:Y:S01]  /*6ec0*/  FMUL R14, R38.reuse, R18 ;  /* 0x00000012260e7220 */ /* 0x040fe20000400000 */
[C---:B------:R-:W-:Y:S01]  /*6ed0*/  FMUL R19, R38.reuse, R19 ;  /* 0x0000001326137220 */ /* 0x040fe20000400000 */
[--C-:B------:R-:W-:Y:S02]  /*6ee0*/  HADD2.F32 R57, -RZ, R59.reuse.H0_H0 ;  /* 0x2000003bff397230 */ /* 0x100fe40000004100 */
[C---:B------:R-:W-:Y:S01]  /*6ef0*/  FMUL R18, R38.reuse, R22 ;  /* 0x0000001626127220 */ /* 0x040fe20000400000 */
[C---:B------:R-:W-:Y:S01]  /*6f00*/  FFMA R14, R41.reuse, R53, R14 ;  /* 0x00000035290e7223 */ /* 0x040fe2000000000e */
[----:B------:R-:W-:Y:S02]  /*6f10*/  HADD2.F32 R62, -RZ, R59.H1_H1 ;  /* 0x3000003bff3e7230 */ /* 0x000fe40000004100 */
[C---:B------:R-:W-:Y:S01]  /*6f20*/  FFMA R19, R41.reuse, R58, R19 ;  /* 0x0000003a29137223 */ /* 0x040fe20000000013 */
[----:B------:R-:W-:Y:S02]  /*6f30*/  HADD2.F32 R59, -RZ, R61.H0_H0 ;  /* 0x2000003dff3b7230 */ /* 0x000fe40000004100 */
[C---:B------:R-:W-:Y:S01]  /*6f40*/  FMUL R23, R38.reuse, R23 ;  /* 0x0000001726177220 */ /* 0x040fe20000400000 */
[C---:B------:R-:W-:Y:S01]  /*6f50*/  FFMA R16, R41.reuse, R55, R16 ;  /* 0x0000003729107223 */ /* 0x040fe20000000010 */
[C---:B------:R-:W-:Y:S01]  /*6f60*/  FFMA R17, R41.reuse, R60, R17 ;  /* 0x0000003c29117223 */ /* 0x040fe20000000011 */
[--C-:B------:R-:W-:Y:S02]  /*6f70*/  HADD2.F32 R61, -RZ, R63.reuse.H0_H0 ;  /* 0x2000003fff3d7230 */ /* 0x100fe40000004100 */
[C---:B------:R-:W-:Y:S01]  /*6f80*/  FFMA R18, R41.reuse, R57, R18 ;  /* 0x0000003929127223 */ /* 0x040fe20000000012 */
[----:B------:R-:W-:Y:S02]  /*6f90*/  HADD2.F32 R66, -RZ, R63.H1_H1 ;  /* 0x3000003fff427230 */ /* 0x000fe40000004100 */
[C---:B------:R-:W-:Y:S01]  /*6fa0*/  FMUL R22, R38.reuse, R26 ;  /* 0x0000001a26167220 */ /* 0x040fe20000400000 */
[----:B------:R-:W-:Y:S02]  /*6fb0*/  HADD2.F32 R63, -RZ, R65.H0_H0 ;  /* 0x20000041ff3f7230 */ /* 0x000fe40000004100 */
[C---:B------:R-:W-:Y:S01]  /*6fc0*/  FFMA R23, R41.reuse, R62, R23 ;  /* 0x0000003e29177223 */ /* 0x040fe20000000017 */
[C---:B------:R-:W-:Y:S01]  /*6fd0*/  FMUL R27, R38.reuse, R27 ;  /* 0x0000001b261b7220 */ /* 0x040fe20000400000 */
[C---:B------:R-:W-:Y:S01]  /*6fe0*/  FFMA R20, R41.reuse, R59, R20 ;  /* 0x0000003b29147223 */ /* 0x040fe20000000014 */
[C---:B------:R-:W-:Y:S01]  /*6ff0*/  FFMA R21, R41.reuse, R64, R21 ;  /* 0x0000004029157223 */ /* 0x040fe20000000015 */
[--C-:B------:R-:W-:Y:S02]  /*7000*/  HADD2.F32 R65, -RZ, R67.reuse.H0_H0 ;  /* 0x20000043ff417230 */ /* 0x100fe40000004100 */
[C---:B------:R-:W-:Y:S01]  /*7010*/  FFMA R22, R41.reuse, R61, R22 ;  /* 0x0000003d29167223 */ /* 0x040fe20000000016 */
[----:B------:R-:W-:Y:S02]  /*7020*/  HADD2.F32 R70, -RZ, R67.H1_H1 ;  /* 0x30000043ff467230 */ /* 0x000fe40000004100 */
[C---:B------:R-:W-:Y:S01]  /*7030*/  FMUL R26, R38.reuse, R30 ;  /* 0x0000001e261a7220 */ /* 0x040fe20000400000 */
[--C-:B------:R-:W-:Y:S02]  /*7040*/  HADD2.F32 R67, -RZ, R40.reuse.H0_H0 ;  /* 0x20000028ff437230 */ /* 0x100fe40000004100 */
[C---:B------:R-:W-:Y:S01]  /*7050*/  FFMA R27, R41.reuse, R66, R27 ;  /* 0x00000042291b7223 */ /* 0x040fe2000000001b */
[C---:B------:R-:W-:Y:S01]  /*7060*/  FMUL R31, R38.reuse, R31 ;  /* 0x0000001f261f7220 */ /* 0x040fe20000400000 */
[C---:B------:R-:W-:Y:S01]  /*7070*/  FFMA R24, R41.reuse, R63, R24 ;  /* 0x0000003f29187223 */ /* 0x040fe20000000018 */
[----:B------:R-:W-:Y:S02]  /*7080*/  HADD2.F32 R40, -RZ, R40.H1_H1 ;  /* 0x30000028ff287230 */ /* 0x000fe40000004100 */
[C---:B------:R-:W-:Y:S01]  /*7090*/  FFMA R25, R41.reuse, R68, R25 ;  /* 0x0000004429197223 */ /* 0x040fe20000000019 */
[--C-:B------:R-:W-:Y:S02]  /*70a0*/  HADD2.F32 R69, -RZ, R42.reuse.H0_H0 ;  /* 0x2000002aff457230 */ /* 0x100fe40000004100 */
[C---:B------:R-:W-:Y:S01]  /*70b0*/  FFMA R26, R41.reuse, R65, R26 ;  /* 0x00000041291a7223 */ /* 0x040fe2000000001a */
[----:B------:R-:W-:Y:S02]  /*70c0*/  HADD2.F32 R42, -RZ, R42.H1_H1 ;  /* 0x3000002aff2a7230 */ /* 0x000fe40000004100 */
[C---:B------:R-:W-:Y:S01]  /*70d0*/  FMUL R30, R38.reuse, R34 ;  /* 0x00000022261e7220 */ /* 0x040fe20000400000 */
[----:B------:R-:W-:Y:S01]  /*70e0*/  FFMA R31, R41, R70, R31 ;  /* 0x00000046291f7223 */ /* 0x000fe2000000001f */
[----:B------:R-:W-:Y:S01]  /*70f0*/  FMUL R35, R38, R35 ;  /* 0x0000002326237220 */ /* 0x000fe20000400000 */
[----:B------:R-:W-:Y:S01]  /*7100*/  F2FP.SATFINITE.E4M3.F32.PACK_AB_MERGE_C R99, R19, R14, RZ ;  /* 0x0000000e1363723e */ /* 0x000fe200048070ff */
[C---:B------:R-:W-:Y:S01]  /*7110*/  FFMA R28, R41.reuse, R67, R28 ;  /* 0x00000043291c7223 */ /* 0x040fe2000000001c */
[C---:B------:R-:W-:Y:S01]  /*7120*/  FFMA R29, R41.reuse, R40, R29 ;  /* 0x00000028291d7223 */ /* 0x040fe2000000001d */
[C---:B------:R-:W-:Y:S01]  /*7130*/  FFMA R30, R41.reuse, R69, R30 ;  /* 0x00000045291e7223 */ /* 0x040fe2000000001e */
[----:B------:R-:W-:Y:S01]  /*7140*/  FFMA R35, R41, R42, R35 ;  /* 0x0000002a29237223 */ /* 0x000fe20000000023 */
[----:B------:R-:W-:Y:S02]  /*7150*/  F2FP.SATFINITE.E4M3.F32.PACK_AB_MERGE_C R98, R9, R8, R98 ;  /* 0x000000080962723e */ /* 0x000fe40004807062 */
[----:B------:R-:W-:Y:S02]  /*7160*/  F2FP.SATFINITE.E4M3.F32.PACK_AB_MERGE_C R99, R13, R12, R99 ;  /* 0x0000000c0d63723e */ /* 0x000fe40004807063 */
[----:B------:R-:W-:Y:S02]  /*7170*/  F2FP.SATFINITE.E4M3.F32.PACK_AB_MERGE_C R104, R23, R18, RZ ;  /* 0x000000121768723e */ /* 0x000fe400048070ff */
[----:B------:R-:W-:Y:S01]  /*7180*/  F2FP.SATFINITE.E4M3.F32.PACK_AB_MERGE_C R105, R27, R22, RZ ;  /* 0x000000161b69723e */ /* 0x000fe200048070ff */
[----:B------:R1:W-:Y:S01]  /*7190*/  STS.128 [R71+UR44+0x2200], R96 ;  /* 0x0022006047007988 */ /* 0x0003e20008000c2c */
[----:B------:R-:W-:Y:S02]  /*71a0*/  F2FP.SATFINITE.E4M3.F32.PACK_AB_MERGE_C R110, R31, R26, RZ ;  /* 0x0000001a1f6e723e */ /* 0x000fe400048070ff */
[----:B------:R-:W-:Y:S02]  /*71b0*/  F2FP.SATFINITE.E4M3.F32.PACK_AB_MERGE_C R111, R35, R30, RZ ;  /* 0x0000001e236f723e */ /* 0x000fe400048070ff */
[----:B------:R-:W-:Y:S02]  /*71c0*/  F2FP.SATFINITE.E4M3.F32.PACK_AB_MERGE_C R104, R17, R16, R104 ;  /* 0x000000101168723e */ /* 0x000fe40004807068 */
[----:B------:R-:W-:Y:S02]  /*71d0*/  F2FP.SATFINITE.E4M3.F32.PACK_AB_MERGE_C R105, R21, R20, R105 ;  /* 0x000000141569723e */ /* 0x000fe40004807069 */
[----:B------:R-:W-:Y:S02]  /*71e0*/  F2FP.SATFINITE.E4M3.F32.PACK_AB_MERGE_C R106, R25, R24, R110 ;  /* 0x00000018196a723e */ /* 0x000fe4000480706e */
[----:B------:R-:W-:Y:S02]  /*71f0*/  F2FP.SATFINITE.E4M3.F32.PACK_AB_MERGE_C R107, R29, R28, R111 ;  /* 0x0000001c1d6b723e */ /* 0x000fe4000480706f */
[----:B------:R-:W-:Y:S03]  /*7200*/  @P6 SHF.L.U32 R110, R89, 0x1f, RZ ;  /* 0x0000001f596e6819 */ /* 0x000fe600000006ff */
[----:B------:R1:W-:Y:S01]  /*7210*/  STS.128 [R101+0x2210], R104 ;  /* 0x0022106865007388 */ /* 0x0003e20000000c00 */
[----:B------:R-:W-:Y:S01]  /*7220*/  @!PT LDS RZ, [RZ] ;  /* 0x00000000fffff984 */ /* 0x000fe20000000800 */
[----:B------:R-:W-:Y:S01]  /*7230*/  @!PT LDS RZ, [RZ] ;  /* 0x00000000fffff984 */ /* 0x000fe20000000800 */
[----:B------:R-:W-:Y:S01]  /*7240*/  @!PT LDS RZ, [RZ] ;  /* 0x00000000fffff984 */ /* 0x000fe20000000800 */
[----:B------:R-:W-:Y:S01]  /*7250*/  @!PT LDS RZ, [RZ] ;  /* 0x00000000fffff984 */ /* 0x000fe20000000800 */
[----:B------:R2:W-:Y:S07]  /*7260*/  MEMBAR.ALL.CTA ;  /* 0x0000000000007992 */ /* 0x0005ee0000008000 */
[----:B--2---:R-:W2:Y:S02]  /*7270*/  FENCE.VIEW.ASYNC.S ;  /* 0x00000000000073c6 */ /* 0x004ea40000000000 */
[----:B--2---:R-:W-:Y:S06]  /*7280*/  BAR.SYNC.DEFER_BLOCKING 0x1, 0x80 ;  /* 0x0042000000007b1d */ /* 0x004fec0000010000 */
[----:B------:R-:W-:Y:S05]  /*7290*/  @P0 BRA `(.L_x_116) ;  /* 0x0000000000280947 */ /* 0x000fea0003800000 */
[----:B------:R-:W2:Y:S01]  /*72a0*/  LDCU.64 UR6, c[0x0][0x348] ;  /* 0x00006900ff0677ac */ /* 0x000ea20008000a00 */
[----:B------:R-:W-:Y:S01]  /*72b0*/  UIADD3 UR4, UPT, UPT, UR44, 0x2200, URZ ;  /* 0x000022002c047890 */ /* 0x000fe2000fffe0ff */
[----:B------:R-:W-:Y:S05]  /*72c0*/  UMOV UR51, UR36 ;  /* 0x0000002400337c82 */ /* 0x000fea0008000000 */
[----:B------:R-:W-:Y:S04]  /*72d0*/  MOV R94, UR4 ;  /* 0x00000004005e7c02 */ /* 0x000fe80008000f00 */
[----:B------:R-:W-:Y:S01]  /*72e0*/  R2UR UR48, R94 ;  /* 0x000000005e3072ca */ /* 0x000fe200000e0000 */
[----:B--2---:R-:W-:Y:S04]  /*72f0*/  UIADD3 UR4, UP0, UPT, UR6, 0x680, URZ ;  /* 0x0000068006047890 */ /* 0x004fe8000ff1e0ff */
[----:B------:R-:W-:Y:S09]  /*7300*/  UIADD3.X UR5, UPT, UPT, URZ, UR7, URZ, UP0, !UPT ;  /* 0x00000007ff057290 */ /* 0x000ff200087fe4ff */
[----:B------:R2:W-:Y:S01]  /*7310*/  UTMASTG.3D [UR48], [UR4] ;  /* 0x00000030040073b5 */ /* 0x0005e20008010000 */
[----:B------:R0:W-:Y:S01]  /*7320*/  UTMACMDFLUSH ;  /* 0x00000000000079b7 */ /* 0x0001e20000000000 */
[----:B--2---:R-:W-:Y:S04]  /*7330*/  DEPBAR.LE SB0, 0x1 ;  /* 0x000080400000791a */ /* 0x004fe80000000000 */
.L_x_116:
[----:B------:R-:W-:Y:S05]  /*7340*/  BSYNC.RECONVERGENT B0 ;  /* 0x0000000000007941 */ /* 0x000fea0003800200 */
.L_x_115:
[----:B------:R-:W-:Y:S06]  /*7350*/  BAR.SYNC.DEFER_BLOCKING 0x1, 0x80 ;  /* 0x0042000000007b1d */ /* 0x000fec0000010000 */
[----:B------:R-:W2:Y:S01]  /*7360*/  @P6 SYNCS.PHASECHK.TRANS64.TRYWAIT P0, [R109+URZ+0x110], R110 ;  /* 0x0001106e6d0065a7 */ /* 0x000ea200080011ff */
[----:B------:R-:W-:Y:S01]  /*7370*/  BSSY B1, `(.L_x_117) ;  /* 0x0000020000017945 */ /* 0x000fe20003800000 */
[----:B--2---:R-:W-:Y:S03]  /*7380*/  @P6 SEL R102, RZ, 0x1, !P0 ;  /* 0x00000001ff666807 */ /* 0x004fe60004000000 */
[----:B------:R-:W-:Y:S05]  /*7390*/  @!P6 BRA `(.L_x_118) ;  /* 0x000000000074e947 */ /* 0x000fea0003800000 */
[----:B------:R-:W-:Y:S01]  /*73a0*/  ISETP.NE.AND P1, PT, R103, RZ, PT ;  /* 0x000000ff6700720c */ /* 0x000fe20003f25270 */
[----:B------:R-:W2:Y:S01]  /*73b0*/  S2R R0, SR_CgaCtaId ;  /* 0x0000000000007919 */ /* 0x000ea20000008800 */
[----:B------:R-:W-:Y:S01]  /*73c0*/  ISETP.NE.AND P0, PT, R102, RZ, PT ;  /* 0x000000ff6600720c */ /* 0x000fe20003f05270 */
[----:B------:R-:W-:Y:S10]  /*73d0*/  BSSY B0, `(.L_x_119) ;  /* 0x0000008000007945 */ /* 0x000ff40003800000 */
[----:B------:R-:W-:Y:S05]  /*73e0*/  @P1 IMAD R2, R90, 0x1000, R71 ;  /* 0x000010005a021824 */ /* 0x000fea00078e0247 */
[----:B------:R-:W-:Y:S05]  /*73f0*/  @P1 IADD3 R3, PT, PT, R2, UR44, RZ ;  /* 0x0000002c02031c10 */ /* 0x000fea000fffe0ff */
[----:B------:R-:W-:Y:S01]  /*7400*/  @P1 IMAD.IADD R3, R3, 0x1, R108 ;  /* 0x0000000103031824 */ /* 0x000fe200078e026c */
[----:B------:R-:W-:Y:S06]  /*7410*/  @P0 BRA `(.L_x_120) ;  /* 0x00000000000c0947 */ /* 0x000fec0003800000 */
[----:B------:R-:W-:Y:S04]  /*7420*/  SHF.L.U32 R4, R89, 0x1f, RZ ;  /* 0x0000001f59047819 */ /* 0x000fe800000006ff */
[----:B------:R-:W3:Y:S02]  /*7430*/  SYNCS.PHASECHK.TRANS64.TRYWAIT P0, [R109+URZ+0x110], R4 ;  /* 0x000110046d0075a7 */ /* 0x000ee400080011ff */
[----:B---3--:R-:W-:Y:S05]  /*7440*/  @!P0 BRA `(.L_x_121) ;  /* 0x0000001800e88947 */ /* 0x008fea0003800000 */
.L_x_120:
[----:B------:R-:W-:Y:S05]  /*7450*/  BSYNC B0 ;  /* 0x0000000000007941 */ /* 0x000fea0003800000 */
.L_x_119:
[----:B------:R-:W-:Y:S01]  /*7460*/  ISETP.NE.AND P0, PT, R103, RZ, PT ;  /* 0x000000ff6700720c */ /* 0x000fe20003f05270 */
[----:B---3--:R-:W-:Y:S02]  /*7470*/  VIADD R109, R109, 0x120 ;  /* 0x000001206d6d7836 */ /* 0x008fe40000000000 */
[----:B------:R-:W-:Y:S03]  /*7480*/  VIADD R90, R90, 0x1 ;  /* 0x000000015a5a7836 */ /* 0x000fe60000000000 */
[----:B--2---:R-:W-:Y:S07]  /*7490*/  PRMT R0, R0, 0x654, R109 ;  /* 0x0000065400007816 */ /* 0x004fee000000006d */
[----:B------:R2:W3:Y:S04]  /*74a0*/  @P0 LDS.128 R72, [R2+UR44+0x200] ;  /* 0x0002002c02480984 */ /* 0x0004e80008000c00 */
[----:B------:R2:W4:Y:S01]  /*74b0*/  @P0 LDS.128 R76, [R3+0x210] ;  /* 0x00021000034c0984 */ /* 0x0005220000000c00 */
        /* <DEDUP_REMOVED lines=10> */
[----:B--23--:R-:W-:Y:S02]  /*7560*/  LOP3.LUT R89, R89, R0, RZ, 0x3c, !PT ;  /* 0x0000000059597212 */ /* 0x00cfe400078e3cff */
.L_x_118:
[----:B------:R-:W-:Y:S05]  /*7570*/  BSYNC B1 ;  /* 0x0000000000017941 */ /* 0x000fea0003800000 */
.L_x_117:
[----:B------:R-:W-:Y:S05]  /*7580*/  VIADD R0, R39, 0x40 ;  /* 0x0000004027007836 */ /* 0x000fea0000000000 */
[----:B------:R-:W-:Y:S04]  /*7590*/  SHF.R.U32.HI R0, RZ, 0x15, R0 ;  /* 0x00000015ff007819 */ /* 0x000fe80000011600 */
[----:B------:R-:W-:Y:S11]  /*75a0*/  LOP3.LUT P0, RZ, R0, 0x3, R85, 0x48, !PT ;  /* 0x0000000300ff7812 */ /* 0x000ff60007804855 */
[----:B------:R-:W-:Y:S02]  /*75b0*/  @!UPT UIADD3 URZ, UPT, UPT, URZ, URZ, URZ ;  /* 0x000000fffffff290 */ /* 0x000fe4000fffe0ff */
[----:B------:R-:W-:Y:S05]  /*75c0*/  @!P0 BRA `(.L_x_122) ;  /* 0x0000000000408947 */ /* 0x000fea0003800000 */
[----:B------:R-:W2:Y:S01]  /*75d0*/  LDCU.64 UR8, c[0x4][0x70] ;  /* 0x01000e00ff0877ac */ /* 0x000ea20008000a00 */
[----:B------:R-:W-:Y:S01]  /*75e0*/  MOV R3, 0x0 ;  /* 0x0000000000037802 */ /* 0x000fe20000000f00 */
[----:B------:R-:W-:Y:S02]  /*75f0*/  HFMA2 R12, -RZ, RZ, 0, 5.9604644775390625e-08 ;  /* 0x00000001ff0c7431 */ /* 0x000fe400000001ff */
[----:B------:R-:W-:Y:S02]  /*7600*/  IMAD.MOV.U32 R8, RZ, RZ, 0x192 ;  /* 0x00000192ff087424 */ /* 0x000fe400078e00ff */
[----:B------:R-:W-:Y:S01]  /*7610*/  IMAD.MOV.U32 R13, RZ, RZ, RZ ;  /* 0x000000ffff0d7224 */ /* 0x000fe200078e00ff */
[----:B------:R-:W3:Y:S01]  /*7620*/  LDCU.64 UR6, c[0x4][0x78] ;  /* 0x01000f00ff0677ac */ /* 0x000ee20008000a00 */
[----:B------:R-:W1:Y:S01]  /*7630*/  LDC.64 R2, c[0x4][R3] ;  /* 0x0100000003027b82 */ /* 0x000e620000000a00 */
[----:B------:R-:W5:Y:S01]  /*7640*/  LDCU.64 UR4, c[0x4][0x10] ;  /* 0x01000200ff0477ac */ /* 0x000f620008000a00 */
[----:B--2---:R-:W-:Y:S01]  /*7650*/  MOV R5, UR9 ;  /* 0x0000000900057c02 */ /* 0x004fe20008000f00 */
[----:B------:R-:W-:Y:S01]  /*7660*/  IMAD.U32 R4, RZ, RZ, UR8 ;  /* 0x00000008ff047e24 */ /* 0x000fe2000f8e00ff */
[----:B---3--:R-:W-:Y:S01]  /*7670*/  MOV R7, UR7 ;  /* 0x0000000700077c02 */ /* 0x008fe20008000f00 */
[----:B------:R-:W-:Y:S01]  /*7680*/  IMAD.U32 R6, RZ, RZ, UR6 ;  /* 0x00000006ff067e24 */ /* 0x000fe2000f8e00ff */
[----:B-----5:R-:W-:Y:S01]  /*7690*/  MOV R11, UR5 ;  /* 0x00000005000b7c02 */ /* 0x020fe20008000f00 */
[----:B------:R-:W-:Y:S02]  /*76a0*/  IMAD.U32 R10, RZ, RZ, UR4 ;  /* 0x00000004ff0a7e24 */ /* 0x000fe4000f8e00ff */
[----:B------:R-:W-:Y:S07]  /*76b0*/  LEPC R20, `(.L_x_122) ;  /* 0x000000001014794e */ /* 0x000fee0000000000 */
[----:B-1--4-:R-:W-:Y:S05]  /*76c0*/  CALL.ABS.NOINC R2 ;  /* 0x0000000002007343 */ /* 0x012fea0003c00000 */
.L_x_122:
[----:B------:R-:W-:Y:S01]  /*76d0*/  ISETP.NE.AND P0, PT, R95, RZ, PT ;  /* 0x000000ff5f00720c */ /* 0x000fe20003f05270 */
[----:B------:R-:W-:Y:S05]  /*76e0*/  WARPSYNC.ALL ;  /* 0x0000000000007948 */ /* 0x000fea0003800000 */
[----:B------:R-:W-:Y:S01]  /*76f0*/  R2UR UR4, R39 ;  /* 0x00000000270472ca */ /* 0x000fe200000e0000 */
[----:B------:R-:W2:Y:S01]  /*7700*/  S2UR UR6, SR_CgaCtaId ;  /* 0x00000000000679c3 */ /* 0x000ea20000008800 */
[-C--:B------:R-:W-:Y:S01]  /*7710*/  F2FP.F16.E4M3.UNPACK_B R42, R72.reuse ;  /* 0x00000048ff2a723e */ /* 0x080fe200020006ff */
[----:B------:R-:W-:Y:S01]  /*7720*/  BSSY.RECONVERGENT B0, `(.L_x_123) ;  /* 0x000009c000007945 */ /* 0x000fe20003800200 */
[----:B------:R-:W-:Y:S02]  /*7730*/  F2FP.F16.E4M3.UNPACK_B R72, R72.H1 ;  /* 0x00000048ff48723e */ /* 0x000fe400030006ff */
[-C--:B------:R-:W-:Y:S01]  /*7740*/  F2FP.F16.E4M3.UNPACK_B R46, R73.reuse ;  /* 0x00000049ff2e723e */ /* 0x080fe200020006ff */
[--C-:B------:R-:W-:Y:S01]  /*7750*/  HADD2.F32 R40, -RZ, R42.reuse.H0_H0 ;  /* 0x2000002aff287230 */ /* 0x100fe20000004100 */
[----:B------:R-:W-:Y:S01]  /*7760*/  F2FP.F16.E4M3.UNPACK_B R73, R73.H1 ;  /* 0x00000049ff49723e */ /* 0x000fe200030006ff */
[----:B------:R-:W-:Y:S01]  /*7770*/  HADD2.F32 R42, -RZ, R42.H1_H1 ;  /* 0x3000002aff2a7230 */ /* 0x000fe20000004100 */
[-C--:B------:R-:W-:Y:S01]  /*7780*/  F2FP.F16.E4M3.UNPACK_B R50, R74.reuse ;  /* 0x0000004aff32723e */ /* 0x080fe200020006ff */
[----:B------:R-:W-:Y:S01]  /*7790*/  HADD2.F32 R43, -RZ, R72.H0_H0 ;  /* 0x20000048ff2b7230 */ /* 0x000fe20000004100 */
[----:B------:R-:W-:Y:S01]  /*77a0*/  F2FP.F16.E4M3.UNPACK_B R74, R74.H1 ;  /* 0x0000004aff4a723e */ /* 0x000fe200030006ff */
[----:B------:R-:W-:Y:S01]  /*77b0*/  LDTM.16dp32bit_t0_t15.x32 R4, tmem[UR4+0x40] ;  /* 0x00004004000479ee */ /* 0x000fe20008a80000 */
[----:B------:R-:W3:Y:S01]  /*77c0*/  LDTM.16dp32bit_t16_t31.x32 R4, tmem[UR4+0x60] ;  /* 0x00006004000479ee */ /* 0x000ee20008aa0000 */
[----:B------:R-:W-:Y:S01]  /*77d0*/  NOP ;  /* 0x0000000000007918 */ /* 0x000fe20000000000 */
[--C-:B------:R-:W-:Y:S01]  /*77e0*/  HADD2.F32 R45, -RZ, R46.reuse.H0_H0 ;  /* 0x2000002eff2d7230 */ /* 0x100fe20000004100 */
[----:B------:R-:W-:Y:S01]  /*77f0*/  R2UR UR5, R100 ;  /* 0x00000000640572ca */ /* 0x000fe200000e0000 */
[----:B------:R-:W-:Y:S01]  /*7800*/  HADD2.F32 R46, -RZ, R46.H1_H1 ;  /* 0x3000002eff2e7230 */ /* 0x000fe20000004100 */
[----:B------:R-:W-:Y:S01]  /*7810*/  F2FP.F16.E4M3.UNPACK_B R54, R75 ;  /* 0x0000004bff36723e */ /* 0x000fe200020006ff */
[--C-:B------:R-:W-:Y:S01]  /*7820*/  HADD2.F32 R49, -RZ, R50.reuse.H0_H0 ;  /* 0x20000032ff317230 */ /* 0x100fe20000004100 */
[----:B----4-:R-:W-:Y:S01]  /*7830*/  F2FP.F16.E4M3.UNPACK_B R58, R76 ;  /* 0x0000004cff3a723e */ /* 0x010fe200020006ff */
[----:B------:R-:W-:Y:S01]  /*7840*/  HADD2.F32 R50, -RZ, R50.H1_H1 ;  /* 0x30000032ff327230 */ /* 0x000fe20000004100 */
[----:B------:R-:W-:Y:S01]  /*7850*/  F2FP.F16.E4M3.UNPACK_B R62, R77 ;  /* 0x0000004dff3e723e */ /* 0x000fe200020006ff */
[--C-:B------:R-:W-:Y:S01]  /*7860*/  HADD2.F32 R53, -RZ, R54.reuse.H0_H0 ;  /* 0x20000036ff357230 */ /* 0x100fe20000004100 */
[----:B------:R-:W-:Y:S01]  /*7870*/  F2FP.F16.E4M3.UNPACK_B R66, R78 ;  /* 0x0000004eff42723e */ /* 0x000fe200020006ff */
[----:B------:R-:W-:Y:S01]  /*7880*/  HADD2.F32 R54, -RZ, R54.H1_H1 ;  /* 0x30000036ff367230 */ /* 0x000fe20000004100 */
[----:B------:R-:W-:Y:S01]  /*7890*/  F2FP.F16.E4M3.UNPACK_B R69, R79 ;  /* 0x0000004fff45723e */ /* 0x000fe200020006ff */
[--C-:B------:R-:W-:Y:S01]  /*78a0*/  HADD2.F32 R57, -RZ, R58.reuse.H0_H0 ;  /* 0x2000003aff397230 */ /* 0x100fe20000004100 */
[----:B------:R-:W-:Y:S01]  /*78b0*/  F2FP.F16.E4M3.UNPACK_B R75, R75.H1 ;  /* 0x0000004bff4b723e */ /* 0x000fe200030006ff */
[----:B------:R-:W-:Y:S01]  /*78c0*/  UIADD3 UR4, UPT, UPT, UR5, 0x180, URZ ;  /* 0x0000018005047890 */ /* 0x000fe2000fffe0ff */
[----:B------:R-:W-:Y:S01]  /*78d0*/  HADD2.F32 R59, -RZ, R58.H1_H1 ;  /* 0x3000003aff3b7230 */ /* 0x000fe20000004100 */
[----:B------:R-:W-:Y:S01]  /*78e0*/  F2FP.F16.E4M3.UNPACK_B R76, R76.H1 ;  /* 0x0000004cff4c723e */ /* 0x000fe200030006ff */
[--C-:B------:R-:W-:Y:S01]  /*78f0*/  HADD2.F32 R61, -RZ, R62.reuse.H0_H0 ;  /* 0x2000003eff3d7230 */ /* 0x100fe20000004100 */
[----:B------:R-:W-:Y:S01]  /*7900*/  F2FP.F16.E4M3.UNPACK_B R77, R77.H1 ;  /* 0x0000004dff4d723e */ /* 0x000fe200030006ff */
[----:B------:R-:W-:Y:S01]  /*7910*/  HADD2.F32 R62, -RZ, R62.H1_H1 ;  /* 0x3000003eff3e7230 */ /* 0x000fe20000004100 */
[----:B------:R-:W-:Y:S01]  /*7920*/  F2FP.F16.E4M3.UNPACK_B R78, R78.H1 ;  /* 0x0000004eff4e723e */ /* 0x000fe200030006ff */
[--C-:B------:R-:W-:Y:S01]  /*7930*/  HADD2.F32 R65, -RZ, R66.reuse.H0_H0 ;  /* 0x20000042ff417230 */ /* 0x100fe20000004100 */
[----:B--2---:R-:W-:Y:S01]  /*7940*/  UPRMT UR4, UR6, 0x654, UR4 ;  /* 0x0000065406047896 */ /* 0x004fe20008000004 */
        /* <DEDUP_REMOVED lines=8> */
[----:B------:R-:W-:Y:S01]  /*79d0*/  SYNCS.ARRIVE.TRANS64.RED.A1T0 RZ, [UR4], RZ ;  /* 0x000000ffffff79a7 */ /* 0x000fe20008100404 */
        /* <DEDUP_REMOVED lines=15> */
[--C-:B------:R-:W-:Y:S02]  /*7ad0*/  HADD2.F32 R47, -RZ, R73.reuse.H0_H0 ;  /* 0x20000049ff2f7230 */ /* 0x100fe40000004100 */
[C---:B------:R-:W-:Y:S01]  /*7ae0*/  FMUL R10, R38.reuse, R10 ;  /* 0x0000000a260a7220 */ /* 0x040fe20000400000 */
[C---:B------:R-:W-:Y:S01]  /*7af0*/  FFMA R6, R41.reuse, R43, R6 ;  /* 0x0000002b29067223 */ /* 0x040fe20000000006 */
[----:B------:R-:W-:Y:S02]  /*7b00*/  HADD2.F32 R48, -RZ, R73.H1_H1 ;  /* 0x30000049ff307230 */ /* 0x000fe40000004100 */
[C---:B------:R-:W-:Y:S01]  /*7b10*/  FFMA R7, R41.reuse, R44, R7 ;  /* 0x0000002c29077223 */ /* 0x040fe20000000007 */
[C---:B------:R-:W-:Y:S01]  /*7b20*/  FFMA R8, R41.reuse, R45, R8 ;  /* 0x0000002d29087223 */ /* 0x040fe20000000008 */
[C---:B------:R-:W-:Y:S01]  /*7b30*/  FFMA R9, R41.reuse, R46, R9 ;  /* 0x0000002e29097223 */ /* 0x040fe20000000009 */
[----:B------:R-:W-:Y:S01]  /*7b40*/  FFMA R10, R41, R47, R10 ;  /* 0x0000002f290a7223 */ /* 0x000fe2000000000a */
[----:B------:R-:W-:Y:S01]  /*7b50*/  HADD2.F32 R43, -RZ, R69.H0_H0 ;  /* 0x20000045ff2b7230 */ /* 0x000fe20000004100 */
[----:B-1----:R-:W-:Y:S01]  /*7b60*/  F2FP.SATFINITE.E4M3.F32.PACK_AB_MERGE_C R96, R7, R6, RZ ;  /* 0x000000060760723e */ /* 0x002fe200048070ff */
[C---:B------:R-:W-:Y:S01]  /*7b70*/  FMUL R11, R38.reuse, R11 ;  /* 0x0000000b260b7220 */ /* 0x040fe20000400000 */
[--C-:B------:R-:W-:Y:S02]  /*7b80*/  HADD2.F32 R51, -RZ, R74.reuse.H0_H0 ;  /* 0x2000004aff337230 */ /* 0x100fe40000004100 */
[C---:B------:R-:W-:Y:S01]  /*7b90*/  FMUL R14, R38.reuse, R14 ;  /* 0x0000000e260e7220 */ /* 0x040fe20000400000 */
[----:B------:R-:W-:Y:S01]  /*7ba0*/  HADD2.F32 R52, -RZ, R74.H1_H1 ;  /* 0x3000004aff347230 */ /* 0x000fe20000004100 */
[----:B------:R-:W-:Y:S01]  /*7bb0*/  F2FP.SATFINITE.E4M3.F32.PACK_AB_MERGE_C R96, R5, R4, R96 ;  /* 0x000000040560723e */ /* 0x000fe20004807060 */
[C---:B------:R-:W-:Y:S01]  /*7bc0*/  FFMA R11, R41.reuse, R48, R11 ;  /* 0x00000030290b7223 */ /* 0x040fe2000000000b */
[C---:B------:R-:W-:Y:S01]  /*7bd0*/  FFMA R12, R41.reuse, R49, R12 ;  /* 0x00000031290c7223 */ /* 0x040fe2000000000c */
[C---:B------:R-:W-:Y:S01]  /*7be0*/  FFMA R13, R41.reuse, R50, R13 ;  /* 0x00000032290d7223 */ /* 0x040fe2000000000d */
[----:B------:R-:W-:Y:S01]  /*7bf0*/  FFMA R14, R41, R51, R14 ;  /* 0x00000033290e7223 */ /* 0x000fe2000000000e */
[C---:B------:R-:W-:Y:S01]  /*7c00*/  FMUL R15, R38.reuse, R15 ;  /* 0x0000000f260f7220 */ /* 0x040fe20000400000 */
[----:B------:R-:W-:Y:S01]  /*7c10*/  F2FP.F16.E4M3.UNPACK_B R79, R79.H1 ;  /* 0x0000004fff4f723e */ /* 0x000fe200030006ff */
[--C-:B------:R-:W-:Y:S01]  /*7c20*/  HADD2.F32 R55, -RZ, R75.reuse.H0_H0 ;  /* 0x2000004bff377230 */ /* 0x100fe20000004100 */
[----:B------:R-:W-:Y:S01]  /*7c30*/  F2FP.SATFINITE.E4M3.F32.PACK_AB_MERGE_C R97, R11, R10, RZ ;  /* 0x0000000a0b61723e */ /* 0x000fe200048070ff */
[C---:B------:R-:W-:Y:S01]  /*7c40*/  FFMA R15, R41.reuse, R52, R15 ;  /* 0x00000034290f7223 */ /* 0x040fe2000000000f */
[C---:B------:R-:W-:Y:S01]  /*7c50*/  FFMA R16, R41.reuse, R53, R16 ;  /* 0x0000003529107223 */ /* 0x040fe20000000010 */
[----:B------:R-:W-:Y:S01]  /*7c60*/  FFMA R17, R41, R54, R17 ;  /* 0x0000003629117223 */ /* 0x000fe20000000011 */
[----:B------:R-:W-:Y:S01]  /*7c70*/  F2FP.SATFINITE.E4M3.F32.PACK_AB_MERGE_C R97, R9, R8, R97 ;  /* 0x000000080961723e */ /* 0x000fe20004807061 */
[----:B------:R-:W-:Y:S01]  /*7c80*/  HADD2.F32 R56, -RZ, R75.H1_H1 ;  /* 0x3000004bff387230 */ /* 0x000fe20000004100 */
[----:B------:R-:W-:Y:S01]  /*7c90*/  F2FP.SATFINITE.E4M3.F32.PACK_AB_MERGE_C R98, R15, R14, RZ ;  /* 0x0000000e0f62723e */ /* 0x000fe200048070ff */
[C---:B------:R-:W-:Y:S01]  /*7ca0*/  FMUL R18, R38.reuse, R18 ;  /* 0x0000001226127220 */ /* 0x040fe20000400000 */
[C---:B------:R-:W-:Y:S01]  /*7cb0*/  FMUL R19, R38.reuse, R19 ;  /* 0x0000001326137220 */ /* 0x040fe20000400000 */
[--C-:B------:R-:W-:Y:S02]  /*7cc0*/  HADD2.F32 R58, -RZ, R76.reuse.H0_H0 ;  /* 0x2000004cff3a7230 */ /* 0x100fe40000004100 */
[C---:B------:R-:W-:Y:S01]  /*7cd0*/  FMUL R3, R38.reuse, R22 ;  /* 0x0000001626037220 */ /* 0x040fe20000400000 */
[C---:B------:R-:W-:Y:S01]  /*7ce0*/  FFMA R18, R41.reuse, R55, R18 ;  /* 0x0000003729127223 */ /* 0x040fe20000000012 */
[----:B------:R-:W-:Y:S02]  /*7cf0*/  HADD2.F32 R60, -RZ, R76.H1_H1 ;  /* 0x3000004cff3c7230 */ /* 0x000fe40000004100 */
        /* <DEDUP_REMOVED lines=42> */
[----:B------:R-:W-:Y:S03]  /*7fa0*/  IADD3 R70, PT, PT, R36, 0x1, RZ ;  /* 0x0000000124467810 */ /* 0x000fe60007ffe0ff */
        /* <DEDUP_REMOVED lines=10> */
[----:B------:R-:W-:Y:S02]  /*8050*/  UIADD3 UR9, UPT, UPT, UR49, 0x40, URZ ;  /* 0x0000004031097890 */ /* 0x000fe4000fffe0ff */
[----:B------:R-:W-:Y:S01]  /*8060*/  UIADD3 UR8, UPT, UPT, UR44, 0x3200, URZ ;  /* 0x000032002c087890 */ /* 0x000fe2000fffe0ff */
[----:B------:R-:W-:Y:S01]  /*8070*/  UMOV UR10, UR50 ;  /* 0x00000032000a7c82 */ /* 0x000fe20008000000 */
[----:B------:R-:W-:Y:S01]  /*8080*/  UMOV UR11, UR36 ;  /* 0x00000024000b7c82 */ /* 0x000fe20008000000 */
[----:B--2---:R-:W-:Y:S04]  /*8090*/  UIADD3 UR4, UP0, UPT, UR6, 0x680, URZ ;  /* 0x0000068006047890 */ /* 0x004fe8000ff1e0ff */
[----:B------:R-:W-:Y:S09]  /*80a0*/  UIADD3.X UR5, UPT, UPT, URZ, UR7, URZ, UP0, !UPT ;  /* 0x00000007ff057290 */ /* 0x000ff200087fe4ff */
[----:B------:R2:W-:Y:S01]  /*80b0*/  UTMASTG.3D [UR8], [UR4] ;  /* 0x00000008040073b5 */ /* 0x0005e20008010000 */
[----:B------:R0:W-:Y:S01]  /*80c0*/  UTMACMDFLUSH ;  /* 0x00000000000079b7 */ /* 0x0001e20000000000 */
[----:B--2---:R-:W-:Y:S04]  /*80d0*/  DEPBAR.LE SB0, 0x1 ;  /* 0x000080400000791a */ /* 0x004fe80000000000 */
.L_x_124:
[----:B------:R-:W-:Y:S05]  /*80e0*/  BSYNC.RECONVERGENT B0 ;  /* 0x0000000000007941 */ /* 0x000fea0003800200 */
.L_x_123:
[----:B------:R-:W-:Y:S01]  /*80f0*/  BAR.SYNC.DEFER_BLOCKING 0x1, 0x80 ;  /* 0x0042000000007b1d */ /* 0x000fe20000010000 */
[----:B------:R-:W-:Y:S01]  /*8100*/  ISETP.NE.AND P0, PT, R87, 0x2, PT ;  /* 0x000000025700780c */ /* 0x000fe20003f05270 */
[----:B------:R-:W-:Y:S01]  /*8110*/  UISETP.NE.AND UP0, UPT, UR45, URZ, UPT ;  /* 0x000000ff2d00728c */ /* 0x000fe2000bf05270 */
[----:B------:R-:W-:Y:S01]  /*8120*/  ISETP.NE.AND P1, PT, R70, 0x4, PT ;  /* 0x000000044600780c */ /* 0x000fe20003f25270 */
[----:B------:R-:W-:Y:S01]  /*8130*/  UIADD3 UR20, UPT, UPT, UR37, UR62, URZ ;  /* 0x0000003e25147290 */ /* 0x000fe2000fffe0ff */
[----:B------:R-:W-:Y:S01]  /*8140*/  SEL R0, RZ, 0x1, P0 ;  /* 0x00000001ff007807 */ /* 0x000fe20000000000 */
[----:B------:R-:W-:Y:S01]  /*8150*/  UIADD3 UR16, UPT, UPT, UR38, UR59, URZ ;  /* 0x0000003b26107290 */ /* 0x000fe2000fffe0ff */
[----:B------:R-:W-:Y:S02]  /*8160*/  SEL R3, RZ, 0x1, P1 ;  /* 0x00000001ff037807 */ /* 0x000fe40000800000 */
[----:B------:R-:W-:Y:S02]  /*8170*/  LOP3.LUT R91, R91, R0, RZ, 0x3c, !PT ;  /* 0x000000005b5b7212 */ /* 0x000fe400078e3cff */
[----:B------:R-:W-:Y:S02]  /*8180*/  LOP3.LUT R92, R92, R3, RZ, 0x3c, !PT ;  /* 0x000000035c5c7212 */ /* 0x000fe400078e3cff */
[----:B------:R-:W-:Y:S02]  /*8190*/  SEL R87, R87, RZ, P0 ;  /* 0x000000ff57577207 */ /* 0x000fe40000000000 */
[----:B------:R-:W-:Y:S01]  /*81a0*/  SEL R36, R70, RZ, P1 ;  /* 0x000000ff46247207 */ /* 0x000fe20000800000 */
[----:B------:R-:W-:Y:S01]  /*81b0*/  UMOV UR36, UR58 ;  /* 0x0000003a00247c82 */ /* 0x000fe20008000000 */
[----:B------:R-:W-:Y:S05]  /*81c0*/  BRA.U UP0, `(.L_x_125) ;  /* 0xffffffd500987547 */ /* 0x000fea000b83ffff */
[----:B------:R-:W-:Y:S05]  /*81d0*/  EXIT ;  /* 0x000000000000794d */ /* 0x000fea0003800000 */
.L_x_25:
[----:B-1----:R1:W2:Y:S02]  /*81e0*/  SYNCS.PHASECHK.TRANS64.TRYWAIT P0, [R0+URZ+0x1b0], R3 ;  /* 0x0001b003000075a7 */ /* 0x0022a400080011ff */
[----:B--2---:R-:W-:Y:S05]  /*81f0*/  @!P0 NANOSLEEP.SYNCS 0x989680 ;  /* 0x009896800000895d */ /* 0x004fea0003900000 */
[----:B------:R-:W2:Y:S02]  /*8200*/  @!P0 SYNCS.PHASECHK.TRANS64 P0, [R0+URZ+0x1b0], R3 ;  /* 0x0001b003000085a7 */ /* 0x000ea400080010ff */
[----:B--2---:R-:W-:Y:S05]  /*8210*/  @!P0 BRA `(.L_x_25) ;  /* 0xfffffffc00f08947 */ /* 0x004fea000383ffff */
[----:B------:R-:W-:Y:S05]  /*8220*/  BRA `(.L_x_126) ;  /* 0xffffff9800587947 */ /* 0x000fea000383ffff */
.L_x_28:
[----:B-1----:R-:W-:-:S07]  /*8230*/  MOV R0, UR33 ;  /* 0x0000002100007c02 */ /* 0x002fce0008000f00 */
.L_x_127:
[----:B-1----:R1:W2:Y:S02]  /*8240*/  SYNCS.PHASECHK.TRANS64.TRYWAIT P0, [R0+URZ+0x88], R3 ;  /* 0x00008803000075a7 */ /* 0x0022a400080011ff */
[----:B--2---:R-:W-:Y:S05]  /*8250*/  @!P0 NANOSLEEP.SYNCS 0x989680 ;  /* 0x009896800000895d */ /* 0x004fea0003900000 */
[----:B------:R-:W2:Y:S02]  /*8260*/  @!P0 SYNCS.PHASECHK.TRANS64 P0, [R0+URZ+0x88], R3 ;  /* 0x00008803000085a7 */ /* 0x000ea400080010ff */
[----:B--2---:R-:W-:Y:S05]  /*8270*/  @!P0 BRA `(.L_x_127) ;  /* 0xfffffffc00f08947 */ /* 0x004fea000383ffff */
[----:B------:R-:W-:Y:S05]  /*8280*/  BRA `(.L_x_27) ;  /* 0xffffff98009c7947 */ /* 0x000fea000383ffff */
.L_x_35:
[----:B-1----:R-:W-:-:S07]  /*8290*/  MOV R0, UR17 ;  /* 0x0000001100007c02 */ /* 0x002fce0008000f00 */
.L_x_128:
[----:B-1----:R1:W2:Y:S02]  /*82a0*/  SYNCS.PHASECHK.TRANS64.TRYWAIT P0, [R0+URZ+0x88], R3 ;  /* 0x00008803000075a7 */ /* 0x0022a400080011ff */
[----:B--2---:R-:W-:Y:S05]  /*82b0*/  @!P0 NANOSLEEP.SYNCS 0x989680 ;  /* 0x009896800000895d */ /* 0x004fea0003900000 */
[----:B------:R-:W2:Y:S02]  /*82c0*/  @!P0 SYNCS.PHASECHK.TRANS64 P0, [R0+URZ+0x88], R3 ;  /* 0x00008803000085a7 */ /* 0x000ea400080010ff */
[----:B--2---:R-:W-:Y:S05]  /*82d0*/  @!P0 BRA `(.L_x_128) ;  /* 0xfffffffc00f08947 */ /* 0x004fea000383ffff */
[----:B------:R-:W-:Y:S05]  /*82e0*/  BRA `(.L_x_34) ;  /* 0xffffff9c005c7947 */ /* 0x000fea000383ffff */
.L_x_40:
[----:B-1----:R1:W2:Y:S02]  /*82f0*/  SYNCS.PHASECHK.TRANS64.TRYWAIT P0, [R3+URZ+0x140], R0 ;  /* 0x00014000030075a7 */ /* 0x0022a400080011ff */
[----:B--2---:R-:W-:Y:S05]  /*8300*/  @!P0 NANOSLEEP.SYNCS 0x989680 ;  /* 0x009896800000895d */ /* 0x004fea0003900000 */
[----:B------:R-:W2:Y:S02]  /*8310*/  @!P0 SYNCS.PHASECHK.TRANS64 P0, [R3+URZ+0x140], R0 ;  /* 0x00014000030085a7 */ /* 0x000ea400080010ff */
[----:B--2---:R-:W-:Y:S05]  /*8320*/  @!P0 BRA `(.L_x_40) ;  /* 0xfffffffc00f08947 */ /* 0x004fea000383ffff */
[----:B------:R-:W-:Y:S05]  /*8330*/  BRA `(.L_x_129) ;  /* 0xffffff9c00fc7947 */ /* 0x000fea000383ffff */
.L_x_44:
[----:B-1----:R-:W-:-:S07]  /*8340*/  MOV R0, UR4 ;  /* 0x0000000400007c02 */ /* 0x002fce0008000f00 */
.L_x_130:
[----:B-1----:R1:W2:Y:S02]  /*8350*/  SYNCS.PHASECHK.TRANS64.TRYWAIT P0, [R0+URZ], R3 ;  /* 0x00000003000075a7 */ /* 0x0022a400080011ff */
[----:B--2---:R-:W-:Y:S05]  /*8360*/  @!P0 NANOSLEEP.SYNCS 0x989680 ;  /* 0x009896800000895d */ /* 0x004fea0003900000 */
[----:B------:R-:W2:Y:S02]  /*8370*/  @!P0 SYNCS.PHASECHK.TRANS64 P0, [R0+URZ], R3 ;  /* 0x00000003000085a7 */ /* 0x000ea400080010ff */
[----:B--2---:R-:W-:Y:S05]  /*8380*/  @!P0 BRA `(.L_x_130) ;  /* 0xfffffffc00f08947 */ /* 0x004fea000383ffff */
[----:B------:R-:W-:Y:S05]  /*8390*/  BRA `(.L_x_131) ;  /* 0xffffffa400a07947 */ /* 0x000fea000383ffff */
.L_x_45:
[----:B------:R-:W-:-:S07]  /*83a0*/  MOV R0, UR5 ;  /* 0x0000000500007c02 */ /* 0x000fce0008000f00 */
.L_x_132:
[----:B-1----:R1:W2:Y:S02]  /*83b0*/  SYNCS.PHASECHK.TRANS64.TRYWAIT P0, [R0+URZ], R3 ;  /* 0x00000003000075a7 */ /* 0x0022a400080011ff */
[----:B--2---:R-:W-:Y:S05]  /*83c0*/  @!P0 NANOSLEEP.SYNCS 0x989680 ;  /* 0x009896800000895d */ /* 0x004fea0003900000 */
[----:B------:R-:W2:Y:S02]  /*83d0*/  @!P0 SYNCS.PHASECHK.TRANS64 P0, [R0+URZ], R3 ;  /* 0x00000003000085a7 */ /* 0x000ea400080010ff */
[----:B--2---:R-:W-:Y:S05]  /*83e0*/  @!P0 BRA `(.L_x_132) ;  /* 0xfffffffc00f08947 */ /* 0x004fea000383ffff */
[----:B------:R-:W-:Y:S05]  /*83f0*/  BRA `(.L_x_133) ;  /* 0xffffffa400ac7947 */ /* 0x000fea000383ffff */
.L_x_46:
[----:B------:R-:W-:-:S07]  /*8400*/  MOV R0, UR5 ;  /* 0x0000000500007c02 */ /* 0x000fce0008000f00 */
.L_x_134:
[----:B-1----:R1:W2:Y:S02]  /*8410*/  SYNCS.PHASECHK.TRANS64.TRYWAIT P0, [R0+URZ], R3 ;  /* 0x00000003000075a7 */ /* 0x0022a400080011ff */
[----:B--2---:R-:W-:Y:S05]  /*8420*/  @!P0 NANOSLEEP.SYNCS 0x989680 ;  /* 0x009896800000895d */ /* 0x004fea0003900000 */
[----:B------:R-:W2:Y:S02]  /*8430*/  @!P0 SYNCS.PHASECHK.TRANS64 P0, [R0+URZ], R3 ;  /* 0x00000003000085a7 */ /* 0x000ea400080010ff */
[----:B--2---:R-:W-:Y:S05]  /*8440*/  @!P0 BRA `(.L_x_134) ;  /* 0xfffffffc00f08947 */ /* 0x004fea000383ffff */
[----:B------:R-:W-:Y:S05]  /*8450*/  BRA `(.L_x_135) ;  /* 0xffffffa400b87947 */ /* 0x000fea000383ffff */
.L_x_47:
[----:B------:R-:W-:-:S07]  /*8460*/  MOV R0, UR5 ;  /* 0x0000000500007c02 */ /* 0x000fce0008000f00 */
.L_x_136:
[----:B-1----:R1:W2:Y:S02]  /*8470*/  SYNCS.PHASECHK.TRANS64.TRYWAIT P0, [R0+URZ], R3 ;  /* 0x00000003000075a7 */ /* 0x0022a400080011ff */
[----:B--2---:R-:W-:Y:S05]  /*8480*/  @!P0 NANOSLEEP.SYNCS 0x989680 ;  /* 0x009896800000895d */ /* 0x004fea0003900000 */
[----:B------:R-:W2:Y:S02]  /*8490*/  @!P0 SYNCS.PHASECHK.TRANS64 P0, [R0+URZ], R3 ;  /* 0x00000003000085a7 */ /* 0x000ea400080010ff */
[----:B--2---:R-:W-:Y:S05]  /*84a0*/  @!P0 BRA `(.L_x_136) ;  /* 0xfffffffc00f08947 */ /* 0x004fea000383ffff */
[----:B------:R-:W-:Y:S05]  /*84b0*/  BRA `(.L_x_137) ;  /* 0xffffffa400c47947 */ /* 0x000fea000383ffff */
.L_x_48:
[----:B------:R-:W-:-:S07]  /*84c0*/  MOV R0, UR5 ;  /* 0x0000000500007c02 */ /* 0x000fce0008000f00 */
.L_x_138:
[----:B-1----:R1:W2:Y:S02]  /*84d0*/  SYNCS.PHASECHK.TRANS64.TRYWAIT P0, [R0+URZ], R3 ;  /* 0x00000003000075a7 */ /* 0x0022a400080011ff */
[----:B--2---:R-:W-:Y:S05]  /*84e0*/  @!P0 NANOSLEEP.SYNCS 0x989680 ;  /* 0x009896800000895d */ /* 0x004fea0003900000 */
[----:B------:R-:W2:Y:S02]  /*84f0*/  @!P0 SYNCS.PHASECHK.TRANS64 P0, [R0+URZ], R3 ;  /* 0x00000003000085a7 */ /* 0x000ea400080010ff */
[----:B--2---:R-:W-:Y:S05]  /*8500*/  @!P0 BRA `(.L_x_138) ;  /* 0xfffffffc00f08947 */ /* 0x004fea000383ffff */
[----:B------:R-:W-:Y:S05]  /*8510*/  BRA `(.L_x_139) ;  /* 0xffffffa400d07947 */ /* 0x000fea000383ffff */
.L_x_49:
[----:B------:R-:W-:-:S07]  /*8520*/  MOV R0, UR5 ;  /* 0x0000000500007c02 */ /* 0x000fce0008000f00 */
.L_x_140:
[----:B-1----:R1:W2:Y:S02]  /*8530*/  SYNCS.PHASECHK.TRANS64.TRYWAIT P0, [R0+URZ], R3 ;  /* 0x00000003000075a7 */ /* 0x0022a400080011ff */
[----:B--2---:R-:W-:Y:S05]  /*8540*/  @!P0 NANOSLEEP.SYNCS 0x989680 ;  /* 0x009896800000895d */ /* 0x004fea0003900000 */
[----:B------:R-:W2:Y:S02]  /*8550*/  @!P0 SYNCS.PHASECHK.TRANS64 P0, [R0+URZ], R3 ;  /* 0x00000003000085a7 */ /* 0x000ea400080010ff */
[----:B--2---:R-:W-:Y:S05]  /*8560*/  @!P0 BRA `(.L_x_140) ;  /* 0xfffffffc00f08947 */ /* 0x004fea000383ffff */
[----:B------:R-:W-:Y:S05]  /*8570*/  BRA `(.L_x_141) ;  /* 0xffffffa400dc7947 */ /* 0x000fea000383ffff */
.L_x_50:
[----:B------:R-:W-:-:S07]  /*8580*/  MOV R0, UR5 ;  /* 0x0000000500007c02 */ /* 0x000fce0008000f00 */
.L_x_142:
[----:B-1----:R1:W2:Y:S02]  /*8590*/  SYNCS.PHASECHK.TRANS64.TRYWAIT P0, [R0+URZ], R3 ;  /* 0x00000003000075a7 */ /* 0x0022a400080011ff */
[----:B--2---:R-:W-:Y:S05]  /*85a0*/  @!P0 NANOSLEEP.SYNCS 0x989680 ;  /* 0x009896800000895d */ /* 0x004fea0003900000 */
[----:B------:R-:W2:Y:S02]  /*85b0*/  @!P0 SYNCS.PHASECHK.TRANS64 P0, [R0+URZ], R3 ;  /* 0x00000003000085a7 */ /* 0x000ea400080010ff */
[----:B--2---:R-:W-:Y:S05]  /*85c0*/  @!P0 BRA `(.L_x_142) ;  /* 0xfffffffc00f08947 */ /* 0x004fea000383ffff */
[----:B------:R-:W-:Y:S05]  /*85d0*/  BRA `(.L_x_143) ;  /* 0xffffffa400e87947 */ /* 0x000fea000383ffff */
.L_x_51:
[----:B------:R-:W-:-:S07]  /*85e0*/  MOV R0, UR5 ;  /* 0x0000000500007c02 */ /* 0x000fce0008000f00 */
.L_x_144:
[----:B-1----:R1:W2:Y:S02]  /*85f0*/  SYNCS.PHASECHK.TRANS64.TRYWAIT P0, [R0+URZ], R3 ;  /* 0x00000003000075a7 */ /* 0x0022a400080011ff */
[----:B--2---:R-:W-:Y:S05]  /*8600*/  @!P0 NANOSLEEP.SYNCS 0x989680 ;  /* 0x009896800000895d */ /* 0x004fea0003900000 */
[----:B------:R-:W2:Y:S02]  /*8610*/  @!P0 SYNCS.PHASECHK.TRANS64 P0, [R0+URZ], R3 ;  /* 0x00000003000085a7 */ /* 0x000ea400080010ff */
[----:B--2---:R-:W-:Y:S05]  /*8620*/  @!P0 BRA `(.L_x_144) ;  /* 0xfffffffc00f08947 */ /* 0x004fea000383ffff */
[----:B------:R-:W-:Y:S05]  /*8630*/  BRA `(.L_x_145) ;  /* 0xffffffa400f47947 */ /* 0x000fea000383ffff */
.L_x_52:
[----:B------:R-:W-:-:S07]  /*8640*/  MOV R0, UR5 ;  /* 0x0000000500007c02 */ /* 0x000fce0008000f00 */
.L_x_146:
[----:B-1----:R1:W2:Y:S02]  /*8650*/  SYNCS.PHASECHK.TRANS64.TRYWAIT P0, [R0+URZ], R3 ;  /* 0x00000003000075a7 */ /* 0x0022a400080011ff */
[----:B--2---:R-:W-:Y:S05]  /*8660*/  @!P0 NANOSLEEP.SYNCS 0x989680 ;  /* 0x009896800000895d */ /* 0x004fea0003900000 */
[----:B------:R-:W2:Y:S02]  /*8670*/  @!P0 SYNCS.PHASECHK.TRANS64 P0, [R0+URZ], R3 ;  /* 0x00000003000085a7 */ /* 0x000ea400080010ff */
[----:B--2---:R-:W-:Y:S05]  /*8680*/  @!P0 BRA `(.L_x_146) ;  /* 0xfffffffc00f08947 */ /* 0x004fea000383ffff */
[----:B------:R-:W-:Y:S05]  /*8690*/  BRA `(.L_x_147) ;  /* 0xffffffa800007947 */ /* 0x000fea000383ffff */
.L_x_53:
[----:B------:R-:W-:-:S07]  /*86a0*/  MOV R0, UR5 ;  /* 0x0000000500007c02 */ /* 0x000fce0008000f00 */
.L_x_148:
[----:B-1----:R1:W2:Y:S02]  /*86b0*/  SYNCS.PHASECHK.TRANS64.TRYWAIT P0, [R0+URZ], R3 ;  /* 0x00000003000075a7 */ /* 0x0022a400080011ff */
[----:B--2---:R-:W-:Y:S05]  /*86c0*/  @!P0 NANOSLEEP.SYNCS 0x989680 ;  /* 0x009896800000895d */ /* 0x004fea0003900000 */
[----:B------:R-:W2:Y:S02]  /*86d0*/  @!P0 SYNCS.PHASECHK.TRANS64 P0, [R0+URZ], R3 ;  /* 0x00000003000085a7 */ /* 0x000ea400080010ff */
[----:B--2---:R-:W-:Y:S05]  /*86e0*/  @!P0 BRA `(.L_x_148) ;  /* 0xfffffffc00f08947 */ /* 0x004fea000383ffff */
[----:B------:R-:W-:Y:S05]  /*86f0*/  BRA `(.L_x_149) ;  /* 0xffffffa8000c7947 */ /* 0x000fea000383ffff */
.L_x_54:
[----:B------:R-:W-:-:S07]  /*8700*/  MOV R0, UR5 ;  /* 0x0000000500007c02 */ /* 0x000fce0008000f00 */
.L_x_150:
[----:B-1----:R1:W2:Y:S02]  /*8710*/  SYNCS.PHASECHK.TRANS64.TRYWAIT P0, [R0+URZ], R3 ;  /* 0x00000003000075a7 */ /* 0x0022a400080011ff */
[----:B--2---:R-:W-:Y:S05]  /*8720*/  @!P0 NANOSLEEP.SYNCS 0x989680 ;  /* 0x009896800000895d */ /* 0x004fea0003900000 */
[----:B------:R-:W2:Y:S02]  /*8730*/  @!P0 SYNCS.PHASECHK.TRANS64 P0, [R0+URZ], R3 ;  /* 0x00000003000085a7 */ /* 0x000ea400080010ff */
[----:B--2---:R-:W-:Y:S05]  /*8740*/  @!P0 BRA `(.L_x_150) ;  /* 0xfffffffc00f08947 */ /* 0x004fea000383ffff */
[----:B------:R-:W-:Y:S05]  /*8750*/  BRA `(.L_x_151) ;  /* 0xffffffa800187947 */ /* 0x000fea000383ffff */
.L_x_55:
[----:B------:R-:W-:-:S07]  /*8760*/  MOV R0, UR5 ;  /* 0x0000000500007c02 */ /* 0x000fce0008000f00 */
.L_x_152:
[----:B-1----:R1:W2:Y:S02]  /*8770*/  SYNCS.PHASECHK.TRANS64.TRYWAIT P0, [R0+URZ], R3 ;  /* 0x00000003000075a7 */ /* 0x0022a400080011ff */
[----:B--2---:R-:W-:Y:S05]  /*8780*/  @!P0 NANOSLEEP.SYNCS 0x989680 ;  /* 0x009896800000895d */ /* 0x004fea0003900000 */
[----:B------:R-:W2:Y:S02]  /*8790*/  @!P0 SYNCS.PHASECHK.TRANS64 P0, [R0+URZ], R3 ;  /* 0x00000003000085a7 */ /* 0x000ea400080010ff */
[----:B--2---:R-:W-:Y:S05]  /*87a0*/  @!P0 BRA `(.L_x_152) ;  /* 0xfffffffc00f08947 */ /* 0x004fea000383ffff */
[----:B------:R-:W-:Y:S05]  /*87b0*/  BRA `(.L_x_153) ;  /* 0xffffffa800247947 */ /* 0x000fea000383ffff */
.L_x_56:
[----:B------:R-:W-:-:S07]  /*87c0*/  MOV R0, UR5 ;  /* 0x0000000500007c02 */ /* 0x000fce0008000f00 */
.L_x_154:
[----:B-1----:R1:W2:Y:S02]  /*87d0*/  SYNCS.PHASECHK.TRANS64.TRYWAIT P0, [R0+URZ], R3 ;  /* 0x00000003000075a7 */ /* 0x0022a400080011ff */
[----:B--2---:R-:W-:Y:S05]  /*87e0*/  @!P0 NANOSLEEP.SYNCS 0x989680 ;  /* 0x009896800000895d */ /* 0x004fea0003900000 */
[----:B------:R-:W2:Y:S02]  /*87f0*/  @!P0 SYNCS.PHASECHK.TRANS64 P0, [R0+URZ], R3 ;  /* 0x00000003000085a7 */ /* 0x000ea400080010ff */
[----:B--2---:R-:W-:Y:S05]  /*8800*/  @!P0 BRA `(.L_x_154) ;  /* 0xfffffffc00f08947 */ /* 0x004fea000383ffff */
[----:B------:R-:W-:Y:S05]  /*8810*/  BRA `(.L_x_155) ;  /* 0xffffffa800307947 */ /* 0x000fea000383ffff */
.L_x_57:
[----:B------:R-:W-:-:S07]  /*8820*/  MOV R0, UR5 ;  /* 0x0000000500007c02 */ /* 0x000fce0008000f00 */
.L_x_156:
[----:B-1----:R1:W2:Y:S02]  /*8830*/  SYNCS.PHASECHK.TRANS64.TRYWAIT P0, [R0+URZ], R3 ;  /* 0x00000003000075a7 */ /* 0x0022a400080011ff */
[----:B--2---:R-:W-:Y:S05]  /*8840*/  @!P0 NANOSLEEP.SYNCS 0x989680 ;  /* 0x009896800000895d */ /* 0x004fea0003900000 */
[----:B------:R-:W2:Y:S02]  /*8850*/  @!P0 SYNCS.PHASECHK.TRANS64 P0, [R0+URZ], R3 ;  /* 0x00000003000085a7 */ /* 0x000ea400080010ff */
[----:B--2---:R-:W-:Y:S05]  /*8860*/  @!P0 BRA `(.L_x_156) ;  /* 0xfffffffc00f08947 */ /* 0x004fea000383ffff */
[----:B------:R-:W-:Y:S05]  /*8870*/  BRA `(.L_x_157) ;  /* 0xffffffa8003c7947 */ /* 0x000fea000383ffff */
.L_x_58:
[----:B------:R-:W-:-:S07]  /*8880*/  MOV R0, UR5 ;  /* 0x0000000500007c02 */ /* 0x000fce0008000f00 */
.L_x_158:
[----:B-1----:R1:W2:Y:S02]  /*8890*/  SYNCS.PHASECHK.TRANS64.TRYWAIT P0, [R0+URZ], R3 ;  /* 0x00000003000075a7 */ /* 0x0022a400080011ff */
[----:B--2---:R-:W-:Y:S05]  /*88a0*/  @!P0 NANOSLEEP.SYNCS 0x989680 ;  /* 0x009896800000895d */ /* 0x004fea0003900000 */
[----:B------:R-:W2:Y:S02]  /*88b0*/  @!P0 SYNCS.PHASECHK.TRANS64 P0, [R0+URZ], R3 ;  /* 0x00000003000085a7 */ /* 0x000ea400080010ff */
[----:B--2---:R-:W-:Y:S05]  /*88c0*/  @!P0 BRA `(.L_x_158) ;  /* 0xfffffffc00f08947 */ /* 0x004fea000383ffff */
[----:B------:R-:W-:Y:S05]  /*88d0*/  BRA `(.L_x_159) ;  /* 0xffffffa800487947 */ /* 0x000fea000383ffff */
.L_x_59:
[----:B------:R-:W-:-:S07]  /*88e0*/  MOV R0, UR5 ;  /* 0x0000000500007c02 */ /* 0x000fce0008000f00 */
.L_x_160:
[----:B-1----:R1:W2:Y:S02]  /*88f0*/  SYNCS.PHASECHK.TRANS64.TRYWAIT P0, [R0+URZ], R3 ;  /* 0x00000003000075a7 */ /* 0x0022a400080011ff */
[----:B--2---:R-:W-:Y:S05]  /*8900*/  @!P0 NANOSLEEP.SYNCS 0x989680 ;  /* 0x009896800000895d */ /* 0x004fea0003900000 */
[----:B------:R-:W2:Y:S02]  /*8910*/  @!P0 SYNCS.PHASECHK.TRANS64 P0, [R0+URZ], R3 ;  /* 0x00000003000085a7 */ /* 0x000ea400080010ff */
[----:B--2---:R-:W-:Y:S05]  /*8920*/  @!P0 BRA `(.L_x_160) ;  /* 0xfffffffc00f08947 */ /* 0x004fea000383ffff */
[----:B------:R-:W-:Y:S05]  /*8930*/  BRA `(.L_x_161) ;  /* 0xffffffa800547947 */ /* 0x000fea000383ffff */
.L_x_62:
[----:B--2---:R2:W3:Y:S02]  /*8940*/  SYNCS.PHASECHK.TRANS64.TRYWAIT P0, [R2+URZ+0x1a0], R5 ;  /* 0x0001a005020075a7 */ /* 0x0044e400080011ff */
[----:B---3--:R-:W-:Y:S05]  /*8950*/  @!P0 NANOSLEEP.SYNCS 0x989680 ;  /* 0x009896800000895d */ /* 0x008fea0003900000 */
[----:B------:R-:W3:Y:S02]  /*8960*/  @!P0 SYNCS.PHASECHK.TRANS64 P0, [R2+URZ+0x1a0], R5 ;  /* 0x0001a005020085a7 */ /* 0x000ee400080010ff */
[----:B---3--:R-:W-:Y:S05]  /*8970*/  @!P0 BRA `(.L_x_62) ;  /* 0xfffffffc00f08947 */ /* 0x008fea000383ffff */
[----:B------:R-:W-:Y:S05]  /*8980*/  BRA `(.L_x_162) ;  /* 0xffffffa800b87947 */ /* 0x000fea000383ffff */
.L_x_63:
[----:B------:R-:W-:-:S07]  /*8990*/  MOV R2, UR4 ;  /* 0x0000000400027c02 */ /* 0x000fce0008000f00 */
.L_x_163:
[----:B--2---:R2:W3:Y:S02]  /*89a0*/  SYNCS.PHASECHK.TRANS64.TRYWAIT P0, [R2+URZ+0x150], R5 ;  /* 0x00015005020075a7 */ /* 0x0044e400080011ff */
[----:B---3--:R-:W-:Y:S05]  /*89b0*/  @!P0 NANOSLEEP.SYNCS 0x989680 ;  /* 0x009896800000895d */ /* 0x008fea0003900000 */
[----:B------:R-:W3:Y:S02]  /*89c0*/  @!P0 SYNCS.PHASECHK.TRANS64 P0, [R2+URZ+0x150], R5 ;  /* 0x00015005020085a7 */ /* 0x000ee400080010ff */
[----:B---3--:R-:W-:Y:S05]  /*89d0*/  @!P0 BRA `(.L_x_163) ;  /* 0xfffffffc00f08947 */ /* 0x008fea000383ffff */
[----:B------:R-:W-:Y:S05]  /*89e0*/  BRA `(.L_x_164) ;  /* 0xffffffa800c87947 */ /* 0x000fea000383ffff */
.L_x_64:
[----:B--2---:R2:W3:Y:S02]  /*89f0*/  SYNCS.PHASECHK.TRANS64.TRYWAIT P1, [R2+URZ+0x140], R5 ;  /* 0x00014005020075a7 */ /* 0x0044e400080211ff */
[----:B---3--:R-:W-:Y:S05]  /*8a00*/  @!P1 NANOSLEEP.SYNCS 0x989680 ;  /* 0x009896800000995d */ /* 0x008fea0003900000 */
[----:B------:R-:W3:Y:S02]  /*8a10*/  @!P1 SYNCS.PHASECHK.TRANS64 P1, [R2+URZ+0x140], R5 ;  /* 0x00014005020095a7 */ /* 0x000ee400080210ff */
[----:B---3--:R-:W-:Y:S05]  /*8a20*/  @!P1 BRA `(.L_x_64) ;  /* 0xfffffffc00f09947 */ /* 0x008fea000383ffff */
[----:B------:R-:W-:Y:S05]  /*8a30*/  BRA `(.L_x_165) ;  /* 0xffffffa800f87947 */ /* 0x000fea000383ffff */
.L_x_67:
[----:B------:R-:W-:-:S07]  /*8a40*/  MOV R0, UR4 ;  /* 0x0000000400007c02 */ /* 0x000fce0008000f00 */
.L_x_166:
[----:B--2---:R2:W3:Y:S02]  /*8a50*/  SYNCS.PHASECHK.TRANS64.TRYWAIT P0, [R0+URZ+0x150], R3 ;  /* 0x00015003000075a7 */ /* 0x0044e400080011ff */
[----:B---3--:R-:W-:Y:S05]  /*8a60*/  @!P0 NANOSLEEP.SYNCS 0x989680 ;  /* 0x009896800000895d */ /* 0x008fea0003900000 */
[----:B------:R-:W3:Y:S02]  /*8a70*/  @!P0 SYNCS.PHASECHK.TRANS64 P0, [R0+URZ+0x150], R3 ;  /* 0x00015003000085a7 */ /* 0x000ee400080010ff */
[----:B---3--:R-:W-:Y:S05]  /*8a80*/  @!P0 BRA `(.L_x_166) ;  /* 0xfffffffc00f08947 */ /* 0x008fea000383ffff */
[----:B------:R-:W-:Y:S05]  /*8a90*/  BRA `(.L_x_66) ;  /* 0xffffffac004c7947 */ /* 0x000fea000383ffff */
.L_x_74:
[----:B-1----:R1:W2:Y:S02]  /*8aa0*/  SYNCS.PHASECHK.TRANS64.TRYWAIT P1, [R0+URZ+0x140], R5 ;  /* 0x00014005000075a7 */ /* 0x0022a400080211ff */
[----:B--2---:R-:W-:Y:S05]  /*8ab0*/  @!P1 NANOSLEEP.SYNCS 0x989680 ;  /* 0x009896800000995d */ /* 0x004fea0003900000 */
[----:B------:R-:W2:Y:S02]  /*8ac0*/  @!P1 SYNCS.PHASECHK.TRANS64 P1, [R0+URZ+0x140], R5 ;  /* 0x00014005000095a7 */ /* 0x000ea400080210ff */
[----:B--2---:R-:W-:Y:S05]  /*8ad0*/  @!P1 BRA `(.L_x_74) ;  /* 0xfffffffc00f09947 */ /* 0x004fea000383ffff */
[----:B------:R-:W-:Y:S05]  /*8ae0*/  BRA `(.L_x_167) ;  /* 0xffffffb000b47947 */ /* 0x000fea000383ffff */
.L_x_75:
[----:B------:R-:W-:-:S07]  /*8af0*/  MOV R3, UR23 ;  /* 0x0000001700037c02 */ /* 0x000fce0008000f00 */
.L_x_168:
[----:B-1----:R1:W2:Y:S02]  /*8b00*/  SYNCS.PHASECHK.TRANS64.TRYWAIT P0, [R3+URZ+0x180], R0 ;  /* 0x00018000030075a7 */ /* 0x0022a400080011ff */
[----:B--2---:R-:W-:Y:S05]  /*8b10*/  @!P0 NANOSLEEP.SYNCS 0x989680 ;  /* 0x009896800000895d */ /* 0x004fea0003900000 */
[----:B------:R-:W2:Y:S02]  /*8b20*/  @!P0 SYNCS.PHASECHK.TRANS64 P0, [R3+URZ+0x180], R0 ;  /* 0x00018000030085a7 */ /* 0x000ea400080010ff */
[----:B--2---:R-:W-:Y:S05]  /*8b30*/  @!P0 BRA `(.L_x_168) ;  /* 0xfffffffc00f08947 */ /* 0x004fea000383ffff */
[----:B------:R-:W-:Y:S05]  /*8b40*/  BRA `(.L_x_169) ;  /* 0xffffffb400047947 */ /* 0x000fea000383ffff */
.L_x_78:
[----:B------:R-:W-:Y:S07]  /*8b50*/  MOV R0, UR5 ;  /* 0x0000000500007c02 */ /* 0x000fee0008000f00 */
.L_x_170:
[----:B-1----:R1:W2:Y:S02]  /*8b60*/  SYNCS.PHASECHK.TRANS64.TRYWAIT P0, [R0+URZ], R3 ;  /* 0x00000003000075a7 */ /* 0x0022a400080011ff */
[----:B--2---:R-:W-:Y:S05]  /*8b70*/  @!P0 NANOSLEEP.SYNCS 0x989680 ;  /* 0x009896800000895d */ /* 0x004fea0003900000 */
[----:B------:R-:W2:Y:S02]  /*8b80*/  @!P0 SYNCS.PHASECHK.TRANS64 P0, [R0+URZ], R3 ;  /* 0x00000003000085a7 */ /* 0x000ea400080010ff */
[----:B--2---:R-:W-:Y:S05]  /*8b90*/  @!P0 BRA `(.L_x_170) ;  /* 0xfffffffc00f08947 */ /* 0x004fea000383ffff */
[----:B------:R-:W-:Y:S05]  /*8ba0*/  BRA `(.L_x_77) ;  /* 0xffffffb400207947 */ /* 0x000fea000383ffff */
.L_x_81:
[----:B------:R-:W-:-:S07]  /*8bb0*/  MOV R0, UR4 ;  /* 0x0000000400007c02 */ /* 0x000fce0008000f00 */
.L_x_171:
[----:B--2---:R2:W4:Y:S02]  /*8bc0*/  SYNCS.PHASECHK.TRANS64.TRYWAIT P0, [R0+URZ], R3 ;  /* 0x00000003000075a7 */ /* 0x00452400080011ff */
[----:B----4-:R-:W-:Y:S05]  /*8bd0*/  @!P0 NANOSLEEP.SYNCS 0x989680 ;  /* 0x009896800000895d */ /* 0x010fea0003900000 */
[----:B------:R-:W4:Y:S02]  /*8be0*/  @!P0 SYNCS.PHASECHK.TRANS64 P0, [R0+URZ], R3 ;  /* 0x00000003000085a7 */ /* 0x000f2400080010ff */
[----:B----4-:R-:W-:Y:S05]  /*8bf0*/  @!P0 BRA `(.L_x_171) ;  /* 0xfffffffc00f08947 */ /* 0x010fea000383ffff */
[----:B------:R-:W-:Y:S05]  /*8c00*/  BRA `(.L_x_172) ;  /* 0xffffffb400d47947 */ /* 0x000fea000383ffff */
.L_x_82:
[----:B------:R-:W-:-:S07]  /*8c10*/  MOV R0, UR5 ;  /* 0x0000000500007c02 */ /* 0x000fce0008000f00 */
.L_x_173:
[----:B-1----:R1:W2:Y:S02]  /*8c20*/  SYNCS.PHASECHK.TRANS64.TRYWAIT P0, [R0+URZ], R3 ;  /* 0x00000003000075a7 */ /* 0x0022a400080011ff */
[----:B--2---:R-:W-:Y:S05]  /*8c30*/  @!P0 NANOSLEEP.SYNCS 0x989680 ;  /* 0x009896800000895d */ /* 0x004fea0003900000 */
[----:B------:R-:W2:Y:S02]  /*8c40*/  @!P0 SYNCS.PHASECHK.TRANS64 P0, [R0+URZ], R3 ;  /* 0x00000003000085a7 */ /* 0x000ea400080010ff */
[----:B--2---:R-:W-:Y:S05]  /*8c50*/  @!P0 BRA `(.L_x_173) ;  /* 0xfffffffc00f08947 */ /* 0x004fea000383ffff */
[----:B------:R-:W-:Y:S05]  /*8c60*/  BRA `(.L_x_174) ;  /* 0xffffffb400e07947 */ /* 0x000fea000383ffff */
.L_x_83:
[----:B------:R-:W-:-:S07]  /*8c70*/  MOV R0, UR5 ;  /* 0x0000000500007c02 */ /* 0x000fce0008000f00 */
.L_x_175:
[----:B-1----:R1:W2:Y:S02]  /*8c80*/  SYNCS.PHASECHK.TRANS64.TRYWAIT P0, [R0+URZ], R3 ;  /* 0x00000003000075a7 */ /* 0x0022a400080011ff */
[----:B--2---:R-:W-:Y:S05]  /*8c90*/  @!P0 NANOSLEEP.SYNCS 0x989680 ;  /* 0x009896800000895d */ /* 0x004fea0003900000 */
[----:B------:R-:W2:Y:S02]  /*8ca0*/  @!P0 SYNCS.PHASECHK.TRANS64 P0, [R0+URZ], R3 ;  /* 0x00000003000085a7 */ /* 0x000ea400080010ff */
[----:B--2---:R-:W-:Y:S05]  /*8cb0*/  @!P0 BRA `(.L_x_175) ;  /* 0xfffffffc00f08947 */ /* 0x004fea000383ffff */
[----:B------:R-:W-:Y:S05]  /*8cc0*/  BRA `(.L_x_176) ;  /* 0xffffffb400ec7947 */ /* 0x000fea000383ffff */
.L_x_84:
[----:B------:R-:W-:-:S07]  /*8cd0*/  MOV R0, UR4 ;  /* 0x0000000400007c02 */ /* 0x000fce0008000f00 */
.L_x_177:
[----:B-1----:R1:W2:Y:S02]  /*8ce0*/  SYNCS.PHASECHK.TRANS64.TRYWAIT P0, [R0+URZ], R3 ;  /* 0x00000003000075a7 */ /* 0x0022a400080011ff */
[----:B--2---:R-:W-:Y:S05]  /*8cf0*/  @!P0 NANOSLEEP.SYNCS 0x989680 ;  /* 0x009896800000895d */ /* 0x004fea0003900000 */
[----:B------:R-:W2:Y:S02]  /*8d00*/  @!P0 SYNCS.PHASECHK.TRANS64 P0, [R0+URZ], R3 ;  /* 0x00000003000085a7 */ /* 0x000ea400080010ff */
[----:B--2---:R-:W-:Y:S05]  /*8d10*/  @!P0 BRA `(.L_x_177) ;  /* 0xfffffffc00f08947 */ /* 0x004fea000383ffff */
[----:B------:R-:W-:Y:S05]  /*8d20*/  BRA `(.L_x_178) ;  /* 0xffffffb400f87947 */ /* 0x000fea000383ffff */
.L_x_89:
[----:B--2---:R2:W3:Y:S02]  /*8d30*/  SYNCS.PHASECHK.TRANS64.TRYWAIT P0, [R12+URZ+0x140], R9 ;  /* 0x000140090c0075a7 */ /* 0x0044e400080011ff */
[----:B---3--:R-:W-:Y:S05]  /*8d40*/  @!P0 NANOSLEEP.SYNCS 0x989680 ;  /* 0x009896800000895d */ /* 0x008fea0003900000 */
[----:B------:R-:W3:Y:S02]  /*8d50*/  @!P0 SYNCS.PHASECHK.TRANS64 P0, [R12+URZ+0x140], R9 ;  /* 0x000140090c0085a7 */ /* 0x000ee400080010ff */
[----:B---3--:R-:W-:Y:S05]  /*8d60*/  @!P0 BRA `(.L_x_89) ;  /* 0xfffffffc00f08947 */ /* 0x008fea000383ffff */
[----:B------:R-:W-:Y:S05]  /*8d70*/  BRA `(.L_x_179) ;  /* 0xffffffbc00187947 */ /* 0x000fea000383ffff */
.L_x_92:
[----:B------:R-:W-:Y:S07]  /*8d80*/  MOV R0, UR21 ;  /* 0x0000001500007c02 */ /* 0x000fee0008000f00 */
.L_x_180:
[----:B--2---:R2:W3:Y:S02]  /*8d90*/  SYNCS.PHASECHK.TRANS64.TRYWAIT P2, [R0+URZ+0x138], R11 ;  /* 0x0001380b000075a7 */ /* 0x0044e400080411ff */
[----:B---3--:R-:W-:Y:S05]  /*8da0*/  @!P2 NANOSLEEP.SYNCS 0x989680 ;  /* 0x009896800000a95d */ /* 0x008fea0003900000 */
[----:B------:R-:W3:Y:S02]  /*8db0*/  @!P2 SYNCS.PHASECHK.TRANS64 P2, [R0+URZ+0x138], R11 ;  /* 0x0001380b0000a5a7 */ /* 0x000ee400080410ff */
[----:B---3--:R-:W-:Y:S05]  /*8dc0*/  @!P2 BRA `(.L_x_180) ;  /* 0xfffffffc00f0a947 */ /* 0x008fea000383ffff */
[----:B------:R-:W-:Y:S05]  /*8dd0*/  BRA `(.L_x_91) ;  /* 0xffffffc000807947 */ /* 0x000fea000383ffff */
.L_x_95:
[----:B--2---:R-:W-:Y:S07]  /*8de0*/  MOV R0, UR21 ;  /* 0x0000001500007c02 */ /* 0x004fee0008000f00 */
.L_x_181:
[----:B--2---:R2:W3:Y:S02]  /*8df0*/  SYNCS.PHASECHK.TRANS64.TRYWAIT P0, [R0+URZ+0x120], R9 ;  /* 0x00012009000075a7 */ /* 0x0044e400080011ff */
[----:B---3--:R-:W-:Y:S05]  /*8e00*/  @!P0 NANOSLEEP.SYNCS 0x989680 ;  /* 0x009896800000895d */ /* 0x008fea0003900000 */
[----:B------:R-:W3:Y:S02]  /*8e10*/  @!P0 SYNCS.PHASECHK.TRANS64 P0, [R0+URZ+0x120], R9 ;  /* 0x00012009000085a7 */ /* 0x000ee400080010ff */
[----:B---3--:R-:W-:Y:S05]  /*8e20*/  @!P0 BRA `(.L_x_181) ;  /* 0xfffffffc00f08947 */ /* 0x008fea000383ffff */
[----:B------:R-:W-:Y:S05]  /*8e30*/  BRA `(.L_x_182) ;  /* 0xffffffc000dc7947 */ /* 0x000fea000383ffff */
.L_x_96:
[----:B------:R-:W-:Y:S07]  /*8e40*/  MOV R0, UR21 ;  /* 0x0000001500007c02 */ /* 0x000fee0008000f00 */
.L_x_183:
[----:B--2---:R2:W3:Y:S02]  /*8e50*/  SYNCS.PHASECHK.TRANS64.TRYWAIT P0, [R0+URZ+0x128], R9 ;  /* 0x00012809000075a7 */ /* 0x0044e400080011ff */
[----:B---3--:R-:W-:Y:S05]  /*8e60*/  @!P0 NANOSLEEP.SYNCS 0x989680 ;  /* 0x009896800000895d */ /* 0x008fea0003900000 */
[----:B------:R-:W3:Y:S02]  /*8e70*/  @!P0 SYNCS.PHASECHK.TRANS64 P0, [R0+URZ+0x128], R9 ;  /* 0x00012809000085a7 */ /* 0x000ee400080010ff */
[----:B---3--:R-:W-:Y:S05]  /*8e80*/  @!P0 BRA `(.L_x_183) ;  /* 0xfffffffc00f08947 */ /* 0x008fea000383ffff */
[----:B------:R-:W-:Y:S05]  /*8e90*/  BRA `(.L_x_184) ;  /* 0xffffffc400147947 */ /* 0x000fea000383ffff */
.L_x_98:
[----:B------:R-:W-:-:S07]  /*8ea0*/  MOV R0, UR21 ;  /* 0x0000001500007c02 */ /* 0x000fce0008000f00 */
.L_x_185:
[----:B---3--:R3:W4:Y:S02]  /*8eb0*/  SYNCS.PHASECHK.TRANS64.TRYWAIT P0, [R0+URZ+0x120], R3 ;  /* 0x00012003000075a7 */ /* 0x00872400080011ff */
[----:B----4-:R-:W-:Y:S05]  /*8ec0*/  @!P0 NANOSLEEP.SYNCS 0x989680 ;  /* 0x009896800000895d */ /* 0x010fea0003900000 */
[----:B------:R-:W4:Y:S02]  /*8ed0*/  @!P0 SYNCS.PHASECHK.TRANS64 P0, [R0+URZ+0x120], R3 ;  /* 0x00012003000085a7 */ /* 0x000f2400080010ff */
[----:B----4-:R-:W-:Y:S05]  /*8ee0*/  @!P0 BRA `(.L_x_185) ;  /* 0xfffffffc00f08947 */ /* 0x010fea000383ffff */
[----:B------:R-:W-:Y:S05]  /*8ef0*/  BRA `(.L_x_186) ;  /* 0xffffffc400847947 */ /* 0x000fea000383ffff */
.L_x_100:
[----:B-1----:R1:W2:Y:S02]  /*8f00*/  SYNCS.PHASECHK.TRANS64.TRYWAIT P0, [R3+URZ+0x140], R0 ;  /* 0x00014000030075a7 */ /* 0x0022a400080011ff */
[----:B--2---:R-:W-:Y:S05]  /*8f10*/  @!P0 NANOSLEEP.SYNCS 0x989680 ;  /* 0x009896800000895d */ /* 0x004fea0003900000 */
[----:B------:R-:W2:Y:S02]  /*8f20*/  @!P0 SYNCS.PHASECHK.TRANS64 P0, [R3+URZ+0x140], R0 ;  /* 0x00014000030085a7 */ /* 0x000ea400080010ff */
[----:B--2---:R-:W-:Y:S05]  /*8f30*/  @!P0 BRA `(.L_x_100) ;  /* 0xfffffffc00f08947 */ /* 0x004fea000383ffff */
[----:B------:R-:W-:Y:S05]  /*8f40*/  BRA `(.L_x_187) ;  /* 0xffffffc8004c7947 */ /* 0x000fea000383ffff */
.L_x_111:
[----:B--2---:R2:W1:Y:S02]  /*8f50*/  SYNCS.PHASECHK.TRANS64.TRYWAIT P1, [R2+URZ+0x110], R5 ;  /* 0x00011005020075a7 */ /* 0x00446400080211ff */
[----:B-1----:R-:W-:Y:S05]  /*8f60*/  @!P1 NANOSLEEP.SYNCS 0x989680 ;  /* 0x009896800000995d */ /* 0x002fea0003900000 */
[----:B------:R-:W1:Y:S02]  /*8f70*/  @!P1 SYNCS.PHASECHK.TRANS64 P1, [R2+URZ+0x110], R5 ;  /* 0x00011005020095a7 */ /* 0x000e6400080210ff */
[----:B-1----:R-:W-:Y:S05]  /*8f80*/  @!P1 BRA `(.L_x_111) ;  /* 0xfffffffc00f09947 */ /* 0x002fea000383ffff */
[----:B------:R-:W-:Y:S05]  /*8f90*/  BRA `(.L_x_110) ;  /* 0xffffffd400c07947 */ /* 0x000fea000383ffff */
.L_x_113:
[----:B--2---:R2:W4:Y:S02]  /*8fa0*/  SYNCS.PHASECHK.TRANS64.TRYWAIT P0, [R100+URZ+0x160], R3 ;  /* 0x00016003640075a7 */ /* 0x00452400080011ff */
[----:B----4-:R-:W-:Y:S05]  /*8fb0*/  @!P0 NANOSLEEP.SYNCS 0x989680 ;  /* 0x009896800000895d */ /* 0x010fea0003900000 */
[----:B------:R-:W4:Y:S02]  /*8fc0*/  @!P0 SYNCS.PHASECHK.TRANS64 P0, [R100+URZ+0x160], R3 ;  /* 0x00016003640085a7 */ /* 0x000f2400080010ff */
[----:B----4-:R-:W-:Y:S05]  /*8fd0*/  @!P0 BRA `(.L_x_113) ;  /* 0xfffffffc00f08947 */ /* 0x010fea000383ffff */
[----:B------:R-:W-:Y:S05]  /*8fe0*/  BRA `(.L_x_112) ;  /* 0xffffffd800107947 */ /* 0x000fea000383ffff */
.L_x_121:
[----:B---3--:R3:W4:Y:S02]  /*8ff0*/  SYNCS.PHASECHK.TRANS64.TRYWAIT P0, [R109+URZ+0x110], R4 ;  /* 0x000110046d0075a7 */ /* 0x00872400080011ff */
[----:B----4-:R-:W-:Y:S05]  /*9000*/  @!P0 NANOSLEEP.SYNCS 0x989680 ;  /* 0x009896800000895d */ /* 0x010fea0003900000 */
[----:B------:R-:W4:Y:S02]  /*9010*/  @!P0 SYNCS.PHASECHK.TRANS64 P0, [R109+URZ+0x110], R4 ;  /* 0x000110046d0085a7 */ /* 0x000f2400080010ff */
[----:B----4-:R-:W-:Y:S05]  /*9020*/  @!P0 BRA `(.L_x_121) ;  /* 0xfffffffc00f08947 */ /* 0x010fea000383ffff */
[----:B------:R-:W-:Y:S05]  /*9030*/  BRA `(.L_x_120) ;  /* 0xffffffe400047947 */ /* 0x000fea000383ffff */
        .weak           $__internal_0_$__cuda_sm10x_tcgen05_guardrail_trap_col_being_dealloced_not_returned_by_alloc
        .type           $__internal_0_$__cuda_sm10x_tcgen05_guardrail_trap_col_being_dealloced_not_returned_by_alloc,@function
        .size           $__internal_0_$__cuda_sm10x_tcgen05_guardrail_trap_col_being_dealloced_not_returned_by_alloc,($__internal_1_$__cuda_sm10x_tcgen05_guardrail_trap_phase_invalid_during_alloc - $__internal_0_$__cuda_sm10x_tcgen05_guardrail_trap_col_being_dealloced_not_returned_by_alloc)
$__internal_0_$__cuda_sm10x_tcgen05_guardrail_trap_col_being_dealloced_not_returned_by_alloc:
[----:B------:R-:W-:Y:S05]  /*9040*/  BPT.TRAP 0x1 ;  /* 0x000000040000795c */ /* 0x000fea0000300000 */
[----:B------:R-:W-:-:S04]  /*9050*/  HFMA2 R3, -RZ, RZ, 0, 0 ;  /* 0x00000000ff037431 */ /* 0x000fc800000001ff */
[----:B------:R-:W-:Y:S05]  /*9060*/  RET.REL.NODEC R2 `(_ZN7cutlass13device_kernelINS_4gemm6kernel13GemmUniversalIN4cute5tupleIJiiiiEEENS1_10collective13CollectiveMmaINS1_35MainloopSm100TmaUmmaWarpSpecializedILi17ELi2ELi4ENS5_IJNS4_1CILi2EEESB_NSA_ILi1EEEEEEEENS5_IJNSA_ILi64EEENSA_ILi128EEESF_EEENS_12float_e4m3_tENS5_IJlSC_lEEESI_SJ_NS4_8TiledMMAINS4_8MMA_AtomIJNS4_10MMA_TraitsINS4_19SM100_MMA_F8F6F4_SSEJSI_SI_fSF_SG_NS4_17integral_constantINS4_4UMMA5MajorELSQ_0EEESR_NSO_INSP_7ScaleInELSS_0EEEST_EEEEEENS4_6LayoutINS5_IJSC_SC_SC_EEENS5_IJNSA_ILi0EEESY_SY_EEEEENS5_IJNS4_10UnderscoreES11_S11_EEEEENS4_23SM90_TMA_LOAD_MULTICASTENS4_14ComposedLayoutINS4_7SwizzleILi2ELi4ELi3EEENS4_18smem_ptr_flag_bitsILi8EEENSW_INS5_IJNSA_ILi8EEESF_EEENS5_IJSF_SC_EEEEEEEvNS4_8identityES14_S1E_vS1F_EENS_8epilogue10collective18CollectiveEpilogueINS1H_23Sm100TmaWarpSpecializedILi2ELi2ELi32ELb0ELb0EEEJSH_NS5_IJNSW_ISF_SC_EES1M_EEESI_SJ_SI_SJ_NS1H_6fusion15FusionCallbacksIS1L_NS1O_17LinearCombinationISI_fSI_fLNS_15FloatRoundStyleE2EEESH_S1N_JEEENS4_5SM1004TMEM4LOAD26SM100_TMEM_LOAD_16dp32b32xENS4_13SM90_TMA_LOADES1E_NS4_39AutoVectorizingCopyWithAssumedAlignmentILi128EEENS4_14SM90_TMA_STOREES1E_S20_S20_EEEvvEEEEvNT_6ParamsE) ;  /* 0xffffff6c02e47950 */ /* 0x000fea0003c3ffff */
        .weak           $__internal_1_$__cuda_sm10x_tcgen05_guardrail_trap_phase_invalid_during_alloc
        .type           $__internal_1_$__cuda_sm10x_tcgen05_guardrail_trap_phase_invalid_during_alloc,@function
        .size           $__internal_1_$__cuda_sm10x_tcgen05_guardrail_trap_phase_invalid_during_alloc,($__internal_2_$__cuda_sm10x_tcgen05_guardrail_trap_unallocated_columns_being_dealloced - $__internal_1_$__cuda_sm10x_tcgen05_guardrail_trap_phase_invalid_during_alloc)
$__internal_1_$__cuda_sm10x_tcgen05_guardrail_trap_phase_invalid_during_alloc:
[----:B------:R-:W-:Y:S05]  /*9070*/  BPT.TRAP 0x1 ;  /* 0x000000040000795c */ /* 0x000fea0000300000 */
[----:B------:R-:W-:-:S04]  /*9080*/  MOV R5, 0x0 ;  /* 0x0000000000057802 */ /* 0x000fc80000000f00 */
[----:B------:R-:W-:Y:S05]  /*9090*/  RET.REL.NODEC R4 `(_ZN7cutlass13device_kernelINS_4gemm6kernel13GemmUniversalIN4cute5tupleIJiiiiEEENS1_10collective13CollectiveMmaINS1_35MainloopSm100TmaUmmaWarpSpecializedILi17ELi2ELi4ENS5_IJNS4_1CILi2EEESB_NSA_ILi1EEEEEEEENS5_IJNSA_ILi64EEENSA_ILi128EEESF_EEENS_12float_e4m3_tENS5_IJlSC_lEEESI_SJ_NS4_8TiledMMAINS4_8MMA_AtomIJNS4_10MMA_TraitsINS4_19SM100_MMA_F8F6F4_SSEJSI_SI_fSF_SG_NS4_17integral_constantINS4_4UMMA5MajorELSQ_0EEESR_NSO_INSP_7ScaleInELSS_0EEEST_EEEEEENS4_6LayoutINS5_IJSC_SC_SC_EEENS5_IJNSA_ILi0EEESY_SY_EEEEENS5_IJNS4_10UnderscoreES11_S11_EEEEENS4_23SM90_TMA_LOAD_MULTICASTENS4_14ComposedLayoutINS4_7SwizzleILi2ELi4ELi3EEENS4_18smem_ptr_flag_bitsILi8EEENSW_INS5_IJNSA_ILi8EEESF_EEENS5_IJSF_SC_EEEEEEEvNS4_8identityES14_S1E_vS1F_EENS_8epilogue10collective18CollectiveEpilogueINS1H_23Sm100TmaWarpSpecializedILi2ELi2ELi32ELb0ELb0EEEJSH_NS5_IJNSW_ISF_SC_EES1M_EEESI_SJ_SI_SJ_NS1H_6fusion15FusionCallbacksIS1L_NS1O_17LinearCombinationISI_fSI_fLNS_15FloatRoundStyleE2EEESH_S1N_JEEENS4_5SM1004TMEM4LOAD26SM100_TMEM_LOAD_16dp32b32xENS4_13SM90_TMA_LOADES1E_NS4_39AutoVectorizingCopyWithAssumedAlignmentILi128EEENS4_14SM90_TMA_STOREES1E_S20_S20_EEEvvEEEEvNT_6ParamsE) ;  /* 0xffffff6c04d87950 */ /* 0x000fea0003c3ffff */
        .weak           $__internal_2_$__cuda_sm10x_tcgen05_guardrail_trap_unallocated_columns_being_dealloced
        .type           $__internal_2_$__cuda_sm10x_tcgen05_guardrail_trap_unallocated_columns_being_dealloced,@function
        .size           $__internal_2_$__cuda_sm10x_tcgen05_guardrail_trap_unallocated_columns_being_dealloced,(.L_x_189 - $__internal_2_$__cuda_sm10x_tcgen05_guardrail_trap_unallocated_columns_being_dealloced)
$__internal_2_$__cuda_sm10x_tcgen05_guardrail_trap_unallocated_columns_being_dealloced:
[----:B------:R-:W-:Y:S05]  /*90a0*/  BPT.TRAP 0x1 ;  /* 0x000000040000795c */ /* 0x000fea0000300000 */
[----:B------:R-:W-:-:S04]  /*90b0*/  HFMA2 R3, -RZ, RZ, 0, 0 ;  /* 0x00000000ff037431 */ /* 0x000fc800000001ff */
[----:B------:R-:W-:Y:S05]  /*90c0*/  RET.REL.NODEC R2 `(_ZN7cutlass13device_kernelINS_4gemm6kernel13GemmUniversalIN4cute5tupleIJiiiiEEENS1_10collective13CollectiveMmaINS1_35MainloopSm100TmaUmmaWarpSpecializedILi17ELi2ELi4ENS5_IJNS4_1CILi2EEESB_NSA_ILi1EEEEEEEENS5_IJNSA_ILi64EEENSA_ILi128EEESF_EEENS_12float_e4m3_tENS5_IJlSC_lEEESI_SJ_NS4_8TiledMMAINS4_8MMA_AtomIJNS4_10MMA_TraitsINS4_19SM100_MMA_F8F6F4_SSEJSI_SI_fSF_SG_NS4_17integral_constantINS4_4UMMA5MajorELSQ_0EEESR_NSO_INSP_7ScaleInELSS_0EEEST_EEEEEENS4_6LayoutINS5_IJSC_SC_SC_EEENS5_IJNSA_ILi0EEESY_SY_EEEEENS5_IJNS4_10UnderscoreES11_S11_EEEEENS4_23SM90_TMA_LOAD_MULTICASTENS4_14ComposedLayoutINS4_7SwizzleILi2ELi4ELi3EEENS4_18smem_ptr_flag_bitsILi8EEENSW_INS5_IJNSA_ILi8EEESF_EEENS5_IJSF_SC_EEEEEEEvNS4_8identityES14_S1E_vS1F_EENS_8epilogue10collective18CollectiveEpilogueINS1H_23Sm100TmaWarpSpecializedILi2ELi2ELi32ELb0ELb0EEEJSH_NS5_IJNSW_ISF_SC_EES1M_EEESI_SJ_SI_SJ_NS1H_6fusion15FusionCallbacksIS1L_NS1O_17LinearCombinationISI_fSI_fLNS_15FloatRoundStyleE2EEESH_S1N_JEEENS4_5SM1004TMEM4LOAD26SM100_TMEM_LOAD_16dp32b32xENS4_13SM90_TMA_LOADES1E_NS4_39AutoVectorizingCopyWithAssumedAlignmentILi128EEENS4_14SM90_TMA_STOREES1E_S20_S20_EEEvvEEEEvNT_6ParamsE) ;  /* 0xffffff6c02cc7950 */ /* 0x000fea0003c3ffff */
.L_x_188:
[----:B------:R-:W-:-:S00]  /*90d0*/  BRA `(.L_x_188) ;  /* 0xfffffffc00fc7947 */ /* 0x000fc0000383ffff */
[----:B------:R-:W-:-:S00]  /*90e0*/  NOP ;  /* 0x0000000000007918 */ /* 0x000fc00000000000 */
        /* <DEDUP_REMOVED lines=9> */
.L_x_189:


//--------------------- .nv.global.init           --------------------------
	.section	.nv.global.init,"aw",@progbits
.nv.global.init:
	.type		$str$27,@object
	.size		$str$27,($str$28 - $str$27)
$str$27:
        /*0000*/ 	.byte	0x28, 0x61, 0x64, 0x64, 0x72, 0x65, 0x73, 0x73, 0x20, 0x26, 0x20, 0x6d, 0x61, 0x73, 0x6b, 0x29
        /*0010*/ 	.byte	0x20, 0x3d, 0x3d, 0x20, 0x30, 0x00
	.type		$str$28,@object
	.size		$str$28,($str$26 - $str$28)
$str$28:
        /*0016*/ 	.byte	0x2f, 0x74, 0x6d, 0x70, 0x2f, 0x63, 0x75, 0x74, 0x6c, 0x61, 0x73, 0x73, 0x5f, 0x73, 0x77, 0x65
        /*0026*/ 	.byte	0x65, 0x70, 0x5f, 0x73, 0x72, 0x63, 0x2f, 0x69, 0x6e, 0x63, 0x6c, 0x75, 0x64, 0x65, 0x2f, 0x63
        /*0036*/ 	.byte	0x75, 0x74, 0x65, 0x2f, 0x70, 0x6f, 0x69, 0x6e, 0x74, 0x65, 0x72, 0x5f, 0x66, 0x6c, 0x61, 0x67
        /*0046*/ 	.byte	0x67, 0x65, 0x64, 0x2e, 0x68, 0x70, 0x70, 0x00
	.type		$str$26,@object
	.size		$str$26,($str$25 - $str$26)
$str$26:
        /*004e*/ 	.byte	0x2f, 0x74, 0x6d, 0x70, 0x2f, 0x63, 0x75, 0x74, 0x6c, 0x61, 0x73, 0x73, 0x5f, 0x73, 0x77, 0x65
        /*005e*/ 	.byte	0x65, 0x70, 0x5f, 0x73, 0x72, 0x63, 0x2f, 0x69, 0x6e, 0x63, 0x6c, 0x75, 0x64, 0x65, 0x2f, 0x63
        /*006e*/ 	.byte	0x75, 0x74, 0x65, 0x2f, 0x61, 0x74, 0x6f, 0x6d, 0x2f, 0x63, 0x6f, 0x70, 0x79, 0x5f, 0x74, 0x72
        /*007e*/ 	.byte	0x61, 0x69, 0x74, 0x73, 0x5f, 0x73, 0x6d, 0x31, 0x30, 0x30, 0x2e, 0x68, 0x70, 0x70, 0x00
	.type		$str$25,@object
	.size		$str$25,(__unnamed_1 - $str$25)
$str$25:
        /*008d*/ 	.byte	0x28, 0x28, 0x75, 0x69, 0x6e, 0x74, 0x33, 0x32, 0x5f, 0x74, 0x28, 0x74, 0x68, 0x72, 0x65, 0x61
        /*009d*/ 	.byte	0x64, 0x49, 0x64, 0x78, 0x2e, 0x78, 0x29, 0x20, 0x2f, 0x20, 0x33, 0x32, 0x29, 0x20, 0x25, 0x20
        /*00ad*/ 	.byte	0x34, 0x29, 0x20, 0x3d, 0x3d, 0x20, 0x28, 0x28, 0x28, 0x74, 0x6d, 0x65, 0x6d, 0x5f, 0x61, 0x64
        /*00bd*/ 	.byte	0x64, 0x72, 0x20, 0x3e, 0x3e, 0x20, 0x31, 0x36, 0x29, 0x20, 0x2f, 0x20, 0x33, 0x32, 0x29, 0x20
        /*00cd*/ 	.byte	0x25, 0x20, 0x34, 0x29, 0x00
	.type		__unnamed_1,@object
	.size		__unnamed_1,(__unnamed_2 - __unnamed_1)
__unnamed_1:
        /*00d2*/ 	.byte	0x61, 0x75, 0x74, 0x6f, 0x20, 0x63, 0x75, 0x74, 0x65, 0x3a, 0x3a, 0x61, 0x73, 0x5f, 0x70, 0x6f
        /* <DEDUP_REMOVED lines=24> */
        /*0262*/ 	.byte	0x3c, 0x34, 0x30, 0x39, 0x36, 0x3e, 0x3e, 0x3e, 0x3e, 0x5d, 0x00
	.type		__unnamed_2,@object
	.size		__unnamed_2,(.L_2 - __unnamed_2)
__unnamed_2:
        /* <DEDUP_REMOVED lines=40> */
        /*04ed*/ 	.byte	0x74, 0x65, 0x3a, 0x3a, 0x43, 0x3c, 0x30, 0x3e, 0x3e, 0x3e, 0x3e, 0x5d, 0x00
.L_2:


//--------------------- .nv.shared._ZN7cutlass13device_kernelINS_4gemm6kernel13GemmUniversalIN4cute5tupleIJiiiiEEENS1_10collective13CollectiveMmaINS1_35MainloopSm100TmaUmmaWarpSpecializedILi17ELi2ELi4ENS5_IJNS4_1CILi2EEESB_NSA_ILi1EEEEEEEENS5_IJNSA_ILi64EEENSA_ILi128EEESF_EEENS_12float_e4m3_tENS5_IJlSC_lEEESI_SJ_NS4_8TiledMMAINS4_8MMA_AtomIJNS4_10MMA_TraitsINS4_19SM100_MMA_F8F6F4_SSEJSI_SI_fSF_SG_NS4_17integral_constantINS4_4UMMA5MajorELSQ_0EEESR_NSO_INSP_7ScaleInELSS_0EEEST_EEEEEENS4_6LayoutINS5_IJSC_SC_SC_EEENS5_IJNSA_ILi0EEESY_SY_EEEEENS5_IJNS4_10UnderscoreES11_S11_EEEEENS4_23SM90_TMA_LOAD_MULTICASTENS4_14ComposedLayoutINS4_7SwizzleILi2ELi4ELi3EEENS4_18smem_ptr_flag_bitsILi8EEENSW_INS5_IJNSA_ILi8EEESF_EEENS5_IJSF_SC_EEEEEEEvNS4_8identityES14_S1E_vS1F_EENS_8epilogue10collective18CollectiveEpilogueINS1H_23Sm100TmaWarpSpecializedILi2ELi2ELi32ELb0ELb0EEEJSH_NS5_IJNSW_ISF_SC_EES1M_EEESI_SJ_SI_SJ_NS1H_6fusion15FusionCallbacksIS1L_NS1O_17LinearCombinationISI_fSI_fLNS_15FloatRoundStyleE2EEESH_S1N_JEEENS4_5SM1004TMEM4LOAD26SM100_TMEM_LOAD_16dp32b32xENS4_13SM90_TMA_LOADES1E_NS4_39AutoVectorizingCopyWithAssumedAlignmentILi128EEENS4_14SM90_TMA_STOREES1E_S20_S20_EEEvvEEEEvNT_6ParamsE --------------------------
	.section	.nv.shared._ZN7cutlass13device_kernelINS_4gemm6kernel13GemmUniversalIN4cute5tupleIJiiiiEEENS1_10collective13CollectiveMmaINS1_35MainloopSm100TmaUmmaWarpSpecializedILi17ELi2ELi4ENS5_IJNS4_1CILi2EEESB_NSA_ILi1EEEEEEEENS5_IJNSA_ILi64EEENSA_ILi128EEESF_EEENS_12float_e4m3_tENS5_IJlSC_lEEESI_SJ_NS4_8TiledMMAINS4_8MMA_AtomIJNS4_10MMA_TraitsINS4_19SM100_MMA_F8F6F4_SSEJSI_SI_fSF_SG_NS4_17integral_constantINS4_4UMMA5MajorELSQ_0EEESR_NSO_INSP_7ScaleInELSS_0EEEST_EEEEEENS4_6LayoutINS5_IJSC_SC_SC_EEENS5_IJNSA_ILi0EEESY_SY_EEEEENS5_IJNS4_10UnderscoreES11_S11_EEEEENS4_23SM90_TMA_LOAD_MULTICASTENS4_14ComposedLayoutINS4_7SwizzleILi2ELi4ELi3EEENS4_18smem_ptr_flag_bitsILi8EEENSW_INS5_IJNSA_ILi8EEESF_EEENS5_IJSF_SC_EEEEEEEvNS4_8identityES14_S1E_vS1F_EENS_8epilogue10collective18CollectiveEpilogueINS1H_23Sm100TmaWarpSpecializedILi2ELi2ELi32ELb0ELb0EEEJSH_NS5_IJNSW_ISF_SC_EES1M_EEESI_SJ_SI_SJ_NS1H_6fusion15FusionCallbacksIS1L_NS1O_17LinearCombinationISI_fSI_fLNS_15FloatRoundStyleE2EEESH_S1N_JEEENS4_5SM1004TMEM4LOAD26SM100_TMEM_LOAD_16dp32b32xENS4_13SM90_TMA_LOADES1E_NS4_39AutoVectorizingCopyWithAssumedAlignmentILi128EEENS4_14SM90_TMA_STOREES1E_S20_S20_EEEvvEEEEvNT_6ParamsE,"aw",@nobits
	.sectionflags	@""
	.align	16
	.zero		1024


//--------------------- .nv.shared.reserved.0     --------------------------
	.section	.nv.shared.reserved.0,"aw",@nobits
	.weak		__nv_reservedSMEM_offset_0_alias
	.size		__nv_reservedSMEM_offset_0_alias, 0, 64
	.other		__nv_reservedSMEM_offset_0_alias,@"STO_CUDA_RESERVED_SHARED STV_DEFAULT"
__nv_reservedSMEM_offset_0_alias:
	.zero		0
.nv.shared.reserved.0:
	.zero		64
	.weak		__nv_reservedSMEM_tcgen05_partition
	.type		__nv_reservedSMEM_tcgen05_partition,@object
	.size		__nv_reservedSMEM_tcgen05_partition,(.L_0 - __nv_reservedSMEM_tcgen05_partition)
__nv_reservedSMEM_tcgen05_partition:
	.zero		32
.L_0:


//--------------------- .nv.global                --------------------------
	.section	.nv.global,"aw",@nobits
.nv.global:
	.type		_ZN40_INTERNAL_fe06b866_4_k_cu_388c64ce_293334cute1_E,@object
	.size		_ZN40_INTERNAL_fe06b866_4_k_cu_388c64ce_293334cute1_E,(_ZN40_INTERNAL_fe06b866_4_k_cu_388c64ce_293334cuda3std3__45__cpo6cbeginE - _ZN40_INTERNAL_fe06b866_4_k_cu_388c64ce_293334cute1_E)
_ZN40_INTERNAL_fe06b866_4_k_cu_388c64ce_293334cute1_E:
	.zero		1
	.type		_ZN40_INTERNAL_fe06b866_4_k_cu_388c64ce_293334cuda3std3__45__cpo6cbeginE,@object
	.size		_ZN40_INTERNAL_fe06b866_4_k_cu_388c64ce_293334cuda3std3__45__cpo6cbeginE,(_ZN40_INTERNAL_fe06b866_4_k_cu_388c64ce_293334cuda3std3__48in_placeE - _ZN40_INTERNAL_fe06b866_4_k_cu_388c64ce_293334cuda3std3__45__cpo6cbeginE)
_ZN40_INTERNAL_fe06b866_4_k_cu_388c64ce_293334cuda3std3__45__cpo6cbeginE:
	.zero		1
	.type		_ZN40_INTERNAL_fe06b866_4_k_cu_388c64ce_293334cuda3std3__48in_placeE,@object
	.size		_ZN40_INTERNAL_fe06b866_4_k_cu_388c64ce_293334cuda3std3__48in_placeE,(_ZN40_INTERNAL_fe06b866_4_k_cu_388c64ce_293334cuda3std6ranges3__45__cpo9iter_moveE - _ZN40_INTERNAL_fe06b866_4_k_cu_388c64ce_293334cuda3std3__48in_placeE)
_ZN40_INTERNAL_fe06b866_4_k_cu_388c64ce_293334cuda3std3__48in_placeE:
	.zero		1
	.type		_ZN40_INTERNAL_fe06b866_4_k_cu_388c64ce_293334cuda3std6ranges3__45__cpo9iter_moveE,@object
	.size		_ZN40_INTERNAL_fe06b866_4_k_cu_388c64ce_293334cuda3std6ranges3__45__cpo9iter_moveE,(_ZN40_INTERNAL_fe06b866_4_k_cu_388c64ce_293334cuda3std3__45__cpo5beginE - _ZN40_INTERNAL_fe06b866_4_k_cu_388c64ce_293334cuda3std6ranges3__45__cpo9iter_moveE)
_ZN40_INTERNAL_fe06b866_4_k_cu_388c64ce_293334cuda3std6ranges3__45__cpo9iter_moveE:
	.zero		1
	.type		_ZN40_INTERNAL_fe06b866_4_k_cu_388c64ce_293334cuda3std3__45__cpo5beginE,@object
	.size		_ZN40_INTERNAL_fe06b866_4_k_cu_388c64ce_293334cuda3std3__45__cpo5beginE,(_ZN40_INTERNAL_fe06b866_4_k_cu_388c64ce_293334cuda3std3__442_GLOBAL__N__fe06b866_4_k_cu_388c64ce_293336ignoreE - _ZN40_INTERNAL_fe06b866_4_k_cu_388c64ce_293334cuda3std3__45__cpo5beginE)
_ZN40_INTERNAL_fe06b866_4_k_cu_388c64ce_293334cuda3std3__45__cpo5beginE:
	.zero		1
	.type		_ZN40_INTERNAL_fe06b866_4_k_cu_388c64ce_293334cuda3std3__442_GLOBAL__N__fe06b866_4_k_cu_388c64ce_293336ignoreE,@object
	.size		_ZN40_INTERNAL_fe06b866_4_k_cu_388c64ce_293334cuda3std3__442_GLOBAL__N__fe06b866_4_k_cu_388c64ce_293336ignoreE,(_ZN40_INTERNAL_fe06b866_4_k_cu_388c64ce_293334cute7productE - _ZN40_INTERNAL_fe06b866_4_k_cu_388c64ce_293334cuda3std3__442_GLOBAL__N__fe06b866_4_k_cu_388c64ce_293336ignoreE)
_ZN40_INTERNAL_fe06b866_4_k_cu_388c64ce_293334cuda3std3__442_GLOBAL__N__fe06b866_4_k_cu_388c64ce_293336ignoreE:
	.zero		1
	.type		_ZN40_INTERNAL_fe06b866_4_k_cu_388c64ce_293334cute7productE,@object
	.size		_ZN40_INTERNAL_fe06b866_4_k_cu_388c64ce_293334cute7productE,(_ZN40_INTERNAL_fe06b866_4_k_cu_388c64ce_293334cuda3std3__45__cpo3endE - _ZN40_INTERNAL_fe06b866_4_k_cu_388c64ce_293334cute7productE)
_ZN40_INTERNAL_fe06b866_4_k_cu_388c64ce_293334cute7productE:
	.zero		1
	.type		_ZN40_INTERNAL_fe06b866_4_k_cu_388c64ce_293334cuda3std3__45__cpo3endE,@object
	.size		_ZN40_INTERNAL_fe06b866_4_k_cu_388c64ce_293334cuda3std3__45__cpo3endE,(_ZN40_INTERNAL_fe06b866_4_k_cu_388c64ce_293334cuda3std3__419piecewise_constructE - _ZN40_INTERNAL_fe06b866_4_k_cu_388c64ce_293334cuda3std3__45__cpo3endE)
_ZN40_INTERNAL_fe06b866_4_k_cu_388c64ce_293334cuda3std3__45__cpo3endE:
	.zero		1
	.type		_ZN40_INTERNAL_fe06b866_4_k_cu_388c64ce_293334cuda3std3__419piecewise_constructE,@object
	.size		_ZN40_INTERNAL_fe06b866_4_k_cu_388c64ce_293334cuda3std3__419piecewise_constructE,(_ZN40_INTERNAL_fe06b866_4_k_cu_388c64ce_293334cuda3std3__45__cpo4cendE - _ZN40_INTERNAL_fe06b866_4_k_cu_388c64ce_293334cuda3std3__419piecewise_constructE)
_ZN40_INTERNAL_fe06b866_4_k_cu_388c64ce_293334cuda3std3__419piecewise_constructE:
	.zero		1
	.type		_ZN40_INTERNAL_fe06b866_4_k_cu_388c64ce_293334cuda3std3__45__cpo4cendE,@object
	.size		_ZN40_INTERNAL_fe06b866_4_k_cu_388c64ce_293334cuda3std3__45__cpo4cendE,(_ZN40_INTERNAL_fe06b866_4_k_cu_388c64ce_293334cuda3std6ranges3__45__cpo4swapE - _ZN40_INTERNAL_fe06b866_4_k_cu_388c64ce_293334cuda3std3__45__cpo4cendE)
_ZN40_INTERNAL_fe06b866_4_k_cu_388c64ce_293334cuda3std3__45__cpo4cendE:
	.zero		1
	.type		_ZN40_INTERNAL_fe06b866_4_k_cu_388c64ce_293334cuda3std6ranges3__45__cpo4swapE,@object
	.size		_ZN40_INTERNAL_fe06b866_4_k_cu_388c64ce_293334cuda3std6ranges3__45__cpo4swapE,(.L_10 - _ZN40_INTERNAL_fe06b866_4_k_cu_388c64ce_293334cuda3std6ranges3__45__cpo4swapE)
_ZN40_INTERNAL_fe06b866_4_k_cu_388c64ce_293334cuda3std6ranges3__45__cpo4swapE:
	.zero		1
.L_10:


//--------------------- .nv.constant0._ZN7cutlass13device_kernelINS_4gemm6kernel13GemmUniversalIN4cute5tupleIJiiiiEEENS1_10collective13CollectiveMmaINS1_35MainloopSm100TmaUmmaWarpSpecializedILi17ELi2ELi4ENS5_IJNS4_1CILi2EEESB_NSA_ILi1EEEEEEEENS5_IJNSA_ILi64EEENSA_ILi128EEESF_EEENS_12float_e4m3_tENS5_IJlSC_lEEESI_SJ_NS4_8TiledMMAINS4_8MMA_AtomIJNS4_10MMA_TraitsINS4_19SM100_MMA_F8F6F4_SSEJSI_SI_fSF_SG_NS4_17integral_constantINS4_4UMMA5MajorELSQ_0EEESR_NSO_INSP_7ScaleInELSS_0EEEST_EEEEEENS4_6LayoutINS5_IJSC_SC_SC_EEENS5_IJNSA_ILi0EEESY_SY_EEEEENS5_IJNS4_10UnderscoreES11_S11_EEEEENS4_23SM90_TMA_LOAD_MULTICASTENS4_14ComposedLayoutINS4_7SwizzleILi2ELi4ELi3EEENS4_18smem_ptr_flag_bitsILi8EEENSW_INS5_IJNSA_ILi8EEESF_EEENS5_IJSF_SC_EEEEEEEvNS4_8identityES14_S1E_vS1F_EENS_8epilogue10collective18CollectiveEpilogueINS1H_23Sm100TmaWarpSpecializedILi2ELi2ELi32ELb0ELb0EEEJSH_NS5_IJNSW_ISF_SC_EES1M_EEESI_SJ_SI_SJ_NS1H_6fusion15FusionCallbacksIS1L_NS1O_17LinearCombinationISI_fSI_fLNS_15FloatRoundStyleE2EEESH_S1N_JEEENS4_5SM1004TMEM4LOAD26SM100_TMEM_LOAD_16dp32b32xENS4_13SM90_TMA_LOADES1E_NS4_39AutoVectorizingCopyWithAssumedAlignmentILi128EEENS4_14SM90_TMA_STOREES1E_S20_S20_EEEvvEEEEvNT_6ParamsE --------------------------
	.section	.nv.constant0._ZN7cutlass13device_kernelINS_4gemm6kernel13GemmUniversalIN4cute5tupleIJiiiiEEENS1_10collective13CollectiveMmaINS1_35MainloopSm100TmaUmmaWarpSpecializedILi17ELi2ELi4ENS5_IJNS4_1CILi2EEESB_NSA_ILi1EEEEEEEENS5_IJNSA_ILi64EEENSA_ILi128EEESF_EEENS_12float_e4m3_tENS5_IJlSC_lEEESI_SJ_NS4_8TiledMMAINS4_8MMA_AtomIJNS4_10MMA_TraitsINS4_19SM100_MMA_F8F6F4_SSEJSI_SI_fSF_SG_NS4_17integral_constantINS4_4UMMA5MajorELSQ_0EEESR_NSO_INSP_7ScaleInELSS_0EEEST_EEEEEENS4_6LayoutINS5_IJSC_SC_SC_EEENS5_IJNSA_ILi0EEESY_SY_EEEEENS5_IJNS4_10UnderscoreES11_S11_EEEEENS4_23SM90_TMA_LOAD_MULTICASTENS4_14ComposedLayoutINS4_7SwizzleILi2ELi4ELi3EEENS4_18smem_ptr_flag_bitsILi8EEENSW_INS5_IJNSA_ILi8EEESF_EEENS5_IJSF_SC_EEEEEEEvNS4_8identityES14_S1E_vS1F_EENS_8epilogue10collective18CollectiveEpilogueINS1H_23Sm100TmaWarpSpecializedILi2ELi2ELi32ELb0ELb0EEEJSH_NS5_IJNSW_ISF_SC_EES1M_EEESI_SJ_SI_SJ_NS1H_6fusion15FusionCallbacksIS1L_NS1O_17LinearCombinationISI_fSI_fLNS_15FloatRoundStyleE2EEESH_S1N_JEEENS4_5SM1004TMEM4LOAD26SM100_TMEM_LOAD_16dp32b32xENS4_13SM90_TMA_LOADES1E_NS4_39AutoVectorizingCopyWithAssumedAlignmentILi128EEENS4_14SM90_TMA_STOREES1E_S20_S20_EEEvvEEEEvNT_6ParamsE,"a",@progbits
	.sectionflags	@""
	.align	4
.nv.constant0._ZN7cutlass13device_kernelINS_4gemm6kernel13GemmUniversalIN4cute5tupleIJiiiiEEENS1_10collective13CollectiveMmaINS1_35MainloopSm100TmaUmmaWarpSpecializedILi17ELi2ELi4ENS5_IJNS4_1CILi2EEESB_NSA_ILi1EEEEEEEENS5_IJNSA_ILi64EEENSA_ILi128EEESF_EEENS_12float_e4m3_tENS5_IJlSC_lEEESI_SJ_NS4_8TiledMMAINS4_8MMA_AtomIJNS4_10MMA_TraitsINS4_19SM100_MMA_F8F6F4_SSEJSI_SI_fSF_SG_NS4_17integral_constantINS4_4UMMA5MajorELSQ_0EEESR_NSO_INSP_7ScaleInELSS_0EEEST_EEEEEENS4_6LayoutINS5_IJSC_SC_SC_EEENS5_IJNSA_ILi0EEESY_SY_EEEEENS5_IJNS4_10UnderscoreES11_S11_EEEEENS4_23SM90_TMA_LOAD_MULTICASTENS4_14ComposedLayoutINS4_7SwizzleILi2ELi4ELi3EEENS4_18smem_ptr_flag_bitsILi8EEENSW_INS5_IJNSA_ILi8EEESF_EEENS5_IJSF_SC_EEEEEEEvNS4_8identityES14_S1E_vS1F_EENS_8epilogue10collective18CollectiveEpilogueINS1H_23Sm100TmaWarpSpecializedILi2ELi2ELi32ELb0ELb0EEEJSH_NS5_IJNSW_ISF_SC_EES1M_EEESI_SJ_SI_SJ_NS1H_6fusion15FusionCallbacksIS1L_NS1O_17LinearCombinationISI_fSI_fLNS_15FloatRoundStyleE2EEESH_S1N_JEEENS4_5SM1004TMEM4LOAD26SM100_TMEM_LOAD_16dp32b32xENS4_13SM90_TMA_LOADES1E_NS4_39AutoVectorizingCopyWithAssumedAlignmentILi128EEENS4_14SM90_TMA_STOREES1E_S20_S20_EEEvvEEEEvNT_6ParamsE:
	.zero		2944


//--------------------- SYMBOLS --------------------------

	.type		.nv.reservedSmem.offset0,@object
	.size		.nv.reservedSmem.offset0,0x4
	.type		.nv.reservedSmem.cap,@object
	.size		.nv.reservedSmem.cap,0x4
	.type		__assertfail,@function
